//
// Generated by NVIDIA NVVM Compiler
//
// Compiler Build ID: CL-36424714
// Cuda compilation tools, release 13.0, V13.0.88
// Based on NVVM 20.0.0
//

.version 9.0
.target sm_100
.address_size 64

	// .globl	_Z10gpu_conv1diPfiS_S_
// _ZZ17gpu_conv1d_sharediPfiS_S_E2hs has been demoted
// _ZZ17gpu_conv1d_sharediPfiS_S_E2xs has been demoted

.visible .entry _Z10gpu_conv1diPfiS_S_(
	.param .u32 _Z10gpu_conv1diPfiS_S__param_0,
	.param .u64 .ptr .align 1 _Z10gpu_conv1diPfiS_S__param_1,
	.param .u32 _Z10gpu_conv1diPfiS_S__param_2,
	.param .u64 .ptr .align 1 _Z10gpu_conv1diPfiS_S__param_3,
	.param .u64 .ptr .align 1 _Z10gpu_conv1diPfiS_S__param_4
)
{
	.reg .pred 	%p<9>;
	.reg .b32 	%r<34>;
	.reg .b32 	%f<57>;
	.reg .b64 	%rd<43>;

	ld.param.u32 	%r17, [_Z10gpu_conv1diPfiS_S__param_0];
	ld.param.u64 	%rd8, [_Z10gpu_conv1diPfiS_S__param_1];
	ld.param.u64 	%rd9, [_Z10gpu_conv1diPfiS_S__param_3];
	ld.param.u64 	%rd7, [_Z10gpu_conv1diPfiS_S__param_4];
	cvta.to.global.u64 	%rd1, %rd9;
	cvta.to.global.u64 	%rd2, %rd8;
	mov.u32 	%r18, %tid.x;
	mov.u32 	%r19, %ctaid.x;
	shl.b32 	%r20, %r19, 6;
	add.s32 	%r1, %r20, %r18;
	setp.ge.s32 	%p1, %r1, %r17;
	@%p1 bra 	$L__BB0_12;
	max.s32 	%r2, %r1, 9;
	add.s32 	%r31, %r2, -9;
	setp.gt.s32 	%p2, %r31, %r1;
	mov.f32 	%f56, 0f00000000;
	@%p2 bra 	$L__BB0_11;
	sub.s32 	%r21, %r1, %r2;
	add.s32 	%r4, %r21, 10;
	and.b32  	%r5, %r4, 15;
	setp.eq.s32 	%p3, %r5, 0;
	@%p3 bra 	$L__BB0_11;
	and.b32  	%r6, %r4, 7;
	setp.lt.u32 	%p4, %r5, 8;
	mov.f32 	%f56, 0f00000000;
	@%p4 bra 	$L__BB0_5;
	mul.wide.u32 	%rd10, %r31, 4;
	add.s64 	%rd11, %rd2, %rd10;
	ld.global.f32 	%f14, [%rd11];
	cvt.s64.s32 	%rd12, %r1;
	cvt.u64.u32 	%rd13, %r2;
	sub.s64 	%rd14, %rd12, %rd13;
	shl.b64 	%rd15, %rd14, 2;
	add.s64 	%rd16, %rd1, %rd15;
	ld.global.f32 	%f15, [%rd16+36];
	fma.rn.f32 	%f16, %f14, %f15, 0f00000000;
	add.s32 	%r22, %r2, -8;
	mul.wide.u32 	%rd17, %r22, 4;
	add.s64 	%rd18, %rd2, %rd17;
	ld.global.f32 	%f17, [%rd18];
	ld.global.f32 	%f18, [%rd16+32];
	fma.rn.f32 	%f19, %f17, %f18, %f16;
	add.s32 	%r23, %r2, -7;
	mul.wide.u32 	%rd19, %r23, 4;
	add.s64 	%rd20, %rd2, %rd19;
	ld.global.f32 	%f20, [%rd20];
	ld.global.f32 	%f21, [%rd16+28];
	fma.rn.f32 	%f22, %f20, %f21, %f19;
	add.s32 	%r24, %r2, -6;
	mul.wide.u32 	%rd21, %r24, 4;
	add.s64 	%rd22, %rd2, %rd21;
	ld.global.f32 	%f23, [%rd22];
	ld.global.f32 	%f24, [%rd16+24];
	fma.rn.f32 	%f25, %f23, %f24, %f22;
	add.s32 	%r25, %r2, -5;
	mul.wide.u32 	%rd23, %r25, 4;
	add.s64 	%rd24, %rd2, %rd23;
	ld.global.f32 	%f26, [%rd24];
	ld.global.f32 	%f27, [%rd16+20];
	fma.rn.f32 	%f28, %f26, %f27, %f25;
	add.s32 	%r26, %r2, -4;
	mul.wide.u32 	%rd25, %r26, 4;
	add.s64 	%rd26, %rd2, %rd25;
	ld.global.f32 	%f29, [%rd26];
	ld.global.f32 	%f30, [%rd16+16];
	fma.rn.f32 	%f31, %f29, %f30, %f28;
	add.s32 	%r27, %r2, -3;
	mul.wide.u32 	%rd27, %r27, 4;
	add.s64 	%rd28, %rd2, %rd27;
	ld.global.f32 	%f32, [%rd28];
	ld.global.f32 	%f33, [%rd16+12];
	fma.rn.f32 	%f34, %f32, %f33, %f31;
	add.s32 	%r28, %r2, -2;
	mul.wide.u32 	%rd29, %r28, 4;
	add.s64 	%rd30, %rd2, %rd29;
	ld.global.f32 	%f35, [%rd30];
	ld.global.f32 	%f36, [%rd16+8];
	fma.rn.f32 	%f56, %f35, %f36, %f34;
	add.s32 	%r31, %r2, -1;
$L__BB0_5:
	setp.eq.s32 	%p5, %r6, 0;
	@%p5 bra 	$L__BB0_11;
	and.b32  	%r9, %r4, 3;
	setp.lt.u32 	%p6, %r6, 4;
	@%p6 bra 	$L__BB0_8;
	mul.wide.u32 	%rd31, %r31, 4;
	add.s64 	%rd32, %rd2, %rd31;
	ld.global.f32 	%f38, [%rd32];
	sub.s32 	%r29, %r1, %r31;
	mul.wide.s32 	%rd33, %r29, 4;
	add.s64 	%rd34, %rd1, %rd33;
	ld.global.f32 	%f39, [%rd34];
	fma.rn.f32 	%f40, %f38, %f39, %f56;
	ld.global.f32 	%f41, [%rd32+4];
	ld.global.f32 	%f42, [%rd34+-4];
	fma.rn.f32 	%f43, %f41, %f42, %f40;
	ld.global.f32 	%f44, [%rd32+8];
	ld.global.f32 	%f45, [%rd34+-8];
	fma.rn.f32 	%f46, %f44, %f45, %f43;
	ld.global.f32 	%f47, [%rd32+12];
	ld.global.f32 	%f48, [%rd34+-12];
	fma.rn.f32 	%f56, %f47, %f48, %f46;
	add.s32 	%r31, %r31, 4;
$L__BB0_8:
	setp.eq.s32 	%p7, %r9, 0;
	@%p7 bra 	$L__BB0_11;
	mul.wide.s32 	%rd35, %r1, 4;
	add.s64 	%rd3, %rd1, %rd35;
	mul.wide.u32 	%rd36, %r31, 4;
	add.s64 	%rd42, %rd2, %rd36;
	neg.s32 	%r32, %r9;
$L__BB0_10:
	.pragma "nounroll";
	mul.wide.s32 	%rd37, %r31, 4;
	sub.s64 	%rd38, %rd3, %rd37;
	ld.global.f32 	%f49, [%rd42];
	ld.global.f32 	%f50, [%rd38];
	fma.rn.f32 	%f56, %f49, %f50, %f56;
	add.s32 	%r31, %r31, 1;
	add.s64 	%rd42, %rd42, 4;
	add.s32 	%r32, %r32, 1;
	setp.ne.s32 	%p8, %r32, 0;
	@%p8 bra 	$L__BB0_10;
$L__BB0_11:
	cvta.to.global.u64 	%rd39, %rd7;
	mul.wide.s32 	%rd40, %r1, 4;
	add.s64 	%rd41, %rd39, %rd40;
	st.global.f32 	[%rd41], %f56;
$L__BB0_12:
	ret;

}
	// .globl	_Z17gpu_conv1d_sharediPfiS_S_
.visible .entry _Z17gpu_conv1d_sharediPfiS_S_(
	.param .u32 _Z17gpu_conv1d_sharediPfiS_S__param_0,
	.param .u64 .ptr .align 1 _Z17gpu_conv1d_sharediPfiS_S__param_1,
	.param .u32 _Z17gpu_conv1d_sharediPfiS_S__param_2,
	.param .u64 .ptr .align 1 _Z17gpu_conv1d_sharediPfiS_S__param_3,
	.param .u64 .ptr .align 1 _Z17gpu_conv1d_sharediPfiS_S__param_4
)
{
	.reg .pred 	%p<7>;
	.reg .b32 	%r<16>;
	.reg .b32 	%f<34>;
	.reg .b64 	%rd<15>;
	// demoted variable
	.shared .align 4 .b8 _ZZ17gpu_conv1d_sharediPfiS_S_E2hs[40];
	// demoted variable
	.shared .align 4 .b8 _ZZ17gpu_conv1d_sharediPfiS_S_E2xs[292];
	ld.param.u32 	%r4, [_Z17gpu_conv1d_sharediPfiS_S__param_0];
	ld.param.u64 	%rd4, [_Z17gpu_conv1d_sharediPfiS_S__param_1];
	ld.param.u64 	%rd2, [_Z17gpu_conv1d_sharediPfiS_S__param_3];
	ld.param.u64 	%rd3, [_Z17gpu_conv1d_sharediPfiS_S__param_4];
	cvta.to.global.u64 	%rd1, %rd4;
	mov.u32 	%r5, %ctaid.x;
	shl.b32 	%r6, %r5, 6;
	mov.u32 	%r1, %tid.x;
	add.s32 	%r2, %r6, %r1;
	setp.eq.s32 	%p1, %r1, 0;
	setp.ge.s32 	%p2, %r2, %r4;
	shl.b32 	%r7, %r1, 2;
	mov.u32 	%r8, _ZZ17gpu_conv1d_sharediPfiS_S_E2xs;
	add.s32 	%r3, %r8, %r7;
	or.pred  	%p3, %p1, %p2;
	@%p3 bra 	$L__BB1_2;
	mul.wide.s32 	%rd5, %r2, 4;
	add.s64 	%rd6, %rd1, %rd5;
	ld.global.f32 	%f1, [%rd6];
	st.shared.f32 	[%r3+36], %f1;
	bra.uni 	$L__BB1_3;
$L__BB1_2:
	mov.b32 	%r9, 0;
	st.shared.u32 	[%r3+36], %r9;
$L__BB1_3:
	setp.gt.u32 	%p4, %r1, 9;
	@%p4 bra 	$L__BB1_7;
	sub.s32 	%r10, 9, %r1;
	cvta.to.global.u64 	%rd7, %rd2;
	mul.wide.u32 	%rd8, %r10, 4;
	add.s64 	%rd9, %rd7, %rd8;
	ld.global.f32 	%f2, [%rd9];
	mov.u32 	%r12, _ZZ17gpu_conv1d_sharediPfiS_S_E2hs;
	add.s32 	%r13, %r12, %r7;
	st.shared.f32 	[%r13], %f2;
	setp.lt.s32 	%p5, %r2, 9;
	@%p5 bra 	$L__BB1_6;
	add.s32 	%r15, %r2, -9;
	mul.wide.u32 	%rd10, %r15, 4;
	add.s64 	%rd11, %rd1, %rd10;
	ld.global.f32 	%f3, [%rd11];
	st.shared.f32 	[%r3], %f3;
	bra.uni 	$L__BB1_7;
$L__BB1_6:
	mov.b32 	%r14, 0;
	st.shared.u32 	[%r3], %r14;
$L__BB1_7:
	setp.ge.s32 	%p6, %r2, %r4;
	bar.sync 	0;
	@%p6 bra 	$L__BB1_9;
	ld.shared.f32 	%f4, [%r3];
	ld.shared.f32 	%f5, [_ZZ17gpu_conv1d_sharediPfiS_S_E2hs];
	fma.rn.f32 	%f6, %f4, %f5, 0f00000000;
	ld.shared.f32 	%f7, [%r3+4];
	ld.shared.f32 	%f8, [_ZZ17gpu_conv1d_sharediPfiS_S_E2hs+4];
	fma.rn.f32 	%f9, %f7, %f8, %f6;
	ld.shared.f32 	%f10, [%r3+8];
	ld.shared.f32 	%f11, [_ZZ17gpu_conv1d_sharediPfiS_S_E2hs+8];
	fma.rn.f32 	%f12, %f10, %f11, %f9;
	ld.shared.f32 	%f13, [%r3+12];
	ld.shared.f32 	%f14, [_ZZ17gpu_conv1d_sharediPfiS_S_E2hs+12];
	fma.rn.f32 	%f15, %f13, %f14, %f12;
	ld.shared.f32 	%f16, [%r3+16];
	ld.shared.f32 	%f17, [_ZZ17gpu_conv1d_sharediPfiS_S_E2hs+16];
	fma.rn.f32 	%f18, %f16, %f17, %f15;
	ld.shared.f32 	%f19, [%r3+20];
	ld.shared.f32 	%f20, [_ZZ17gpu_conv1d_sharediPfiS_S_E2hs+20];
	fma.rn.f32 	%f21, %f19, %f20, %f18;
	ld.shared.f32 	%f22, [%r3+24];
	ld.shared.f32 	%f23, [_ZZ17gpu_conv1d_sharediPfiS_S_E2hs+24];
	fma.rn.f32 	%f24, %f22, %f23, %f21;
	ld.shared.f32 	%f25, [%r3+28];
	ld.shared.f32 	%f26, [_ZZ17gpu_conv1d_sharediPfiS_S_E2hs+28];
	fma.rn.f32 	%f27, %f25, %f26, %f24;
	ld.shared.f32 	%f28, [%r3+32];
	ld.shared.f32 	%f29, [_ZZ17gpu_conv1d_sharediPfiS_S_E2hs+32];
	fma.rn.f32 	%f30, %f28, %f29, %f27;
	ld.shared.f32 	%f31, [%r3+36];
	ld.shared.f32 	%f32, [_ZZ17gpu_conv1d_sharediPfiS_S_E2hs+36];
	fma.rn.f32 	%f33, %f31, %f32, %f30;
	cvta.to.global.u64 	%rd12, %rd3;
	mul.wide.s32 	%rd13, %r2, 4;
	add.s64 	%rd14, %rd12, %rd13;
	st.global.f32 	[%rd14], %f33;
$L__BB1_9:
	ret;

}
	// .globl	_Z10gpu_conv2diiPfiiS_S_
.visible .entry _Z10gpu_conv2diiPfiiS_S_(
	.param .u32 _Z10gpu_conv2diiPfiiS_S__param_0,
	.param .u32 _Z10gpu_conv2diiPfiiS_S__param_1,
	.param .u64 .ptr .align 1 _Z10gpu_conv2diiPfiiS_S__param_2,
	.param .u32 _Z10gpu_conv2diiPfiiS_S__param_3,
	.param .u32 _Z10gpu_conv2diiPfiiS_S__param_4,
	.param .u64 .ptr .align 1 _Z10gpu_conv2diiPfiiS_S__param_5,
	.param .u64 .ptr .align 1 _Z10gpu_conv2diiPfiiS_S__param_6
)
{
	.reg .pred 	%p<16>;
	.reg .b32 	%r<69>;
	.reg .b32 	%f<119>;
	.reg .b64 	%rd<45>;

	ld.param.u32 	%r35, [_Z10gpu_conv2diiPfiiS_S__param_0];
	ld.param.u32 	%r36, [_Z10gpu_conv2diiPfiiS_S__param_1];
	ld.param.u64 	%rd6, [_Z10gpu_conv2diiPfiiS_S__param_2];
	ld.param.u32 	%r33, [_Z10gpu_conv2diiPfiiS_S__param_3];
	ld.param.u32 	%r34, [_Z10gpu_conv2diiPfiiS_S__param_4];
	ld.param.u64 	%rd7, [_Z10gpu_conv2diiPfiiS_S__param_5];
	ld.param.u64 	%rd5, [_Z10gpu_conv2diiPfiiS_S__param_6];
	cvta.to.global.u64 	%rd1, %rd7;
	cvta.to.global.u64 	%rd2, %rd6;
	mov.u32 	%r37, %tid.x;
	mov.u32 	%r38, %ctaid.x;
	mov.u32 	%r39, %ntid.x;
	mad.lo.s32 	%r1, %r38, %r39, %r37;
	mov.u32 	%r40, %tid.y;
	mov.u32 	%r41, %ctaid.y;
	mov.u32 	%r42, %ntid.y;
	mad.lo.s32 	%r43, %r41, %r42, %r40;
	setp.ge.s32 	%p1, %r1, %r35;
	setp.ge.s32 	%p2, %r43, %r36;
	or.pred  	%p3, %p1, %p2;
	@%p3 bra 	$L__BB2_20;
	sub.s32 	%r44, %r1, %r33;
	max.s32 	%r64, %r44, -1;
	setp.ge.s32 	%p4, %r64, %r1;
	mov.f32 	%f115, 0f00000000;
	@%p4 bra 	$L__BB2_19;
	sub.s32 	%r45, %r43, %r34;
	max.s32 	%r4, %r45, -1;
	add.s32 	%r5, %r4, 1;
	sub.s32 	%r6, %r43, %r4;
	and.b32  	%r7, %r6, 15;
	and.b32  	%r8, %r6, 7;
	and.b32  	%r9, %r6, 3;
	mov.f32 	%f115, 0f00000000;
	bra.uni 	$L__BB2_15;
$L__BB2_3:
	add.s32 	%r62, %r68, 1;
$L__BB2_4:
	setp.eq.s32 	%p8, %r7, 0;
	@%p8 bra 	$L__BB2_14;
	add.s32 	%r52, %r7, -1;
	setp.lt.u32 	%p9, %r52, 7;
	@%p9 bra 	$L__BB2_7;
	add.s32 	%r53, %r62, %r18;
	mul.wide.u32 	%rd17, %r53, 4;
	add.s64 	%rd18, %rd2, %rd17;
	ld.global.f32 	%f68, [%rd18];
	sub.s32 	%r54, %r20, %r62;
	mul.wide.s32 	%rd19, %r54, 4;
	add.s64 	%rd20, %rd1, %rd19;
	ld.global.f32 	%f69, [%rd20];
	fma.rn.f32 	%f70, %f68, %f69, %f115;
	cvt.u64.u32 	%rd21, %r18;
	cvt.u64.u32 	%rd22, %r62;
	add.s64 	%rd23, %rd22, %rd21;
	shl.b64 	%rd24, %rd23, 2;
	add.s64 	%rd25, %rd2, %rd24;
	ld.global.f32 	%f71, [%rd25+4];
	ld.global.f32 	%f72, [%rd20+-4];
	fma.rn.f32 	%f73, %f71, %f72, %f70;
	ld.global.f32 	%f74, [%rd25+8];
	ld.global.f32 	%f75, [%rd20+-8];
	fma.rn.f32 	%f76, %f74, %f75, %f73;
	ld.global.f32 	%f77, [%rd25+12];
	ld.global.f32 	%f78, [%rd20+-12];
	fma.rn.f32 	%f79, %f77, %f78, %f76;
	ld.global.f32 	%f80, [%rd25+16];
	ld.global.f32 	%f81, [%rd20+-16];
	fma.rn.f32 	%f82, %f80, %f81, %f79;
	ld.global.f32 	%f83, [%rd25+20];
	ld.global.f32 	%f84, [%rd20+-20];
	fma.rn.f32 	%f85, %f83, %f84, %f82;
	ld.global.f32 	%f86, [%rd25+24];
	ld.global.f32 	%f87, [%rd20+-24];
	fma.rn.f32 	%f88, %f86, %f87, %f85;
	ld.global.f32 	%f89, [%rd25+28];
	ld.global.f32 	%f90, [%rd20+-28];
	fma.rn.f32 	%f115, %f89, %f90, %f88;
	add.s32 	%r62, %r62, 8;
$L__BB2_7:
	setp.eq.s32 	%p10, %r8, 0;
	@%p10 bra 	$L__BB2_14;
	add.s32 	%r55, %r8, -1;
	setp.lt.u32 	%p11, %r55, 3;
	@%p11 bra 	$L__BB2_10;
	add.s32 	%r56, %r62, %r18;
	mul.wide.u32 	%rd26, %r56, 4;
	add.s64 	%rd27, %rd2, %rd26;
	ld.global.f32 	%f92, [%rd27];
	sub.s32 	%r57, %r20, %r62;
	mul.wide.s32 	%rd28, %r57, 4;
	add.s64 	%rd29, %rd1, %rd28;
	ld.global.f32 	%f93, [%rd29];
	fma.rn.f32 	%f94, %f92, %f93, %f115;
	cvt.u64.u32 	%rd30, %r18;
	cvt.u64.u32 	%rd31, %r62;
	add.s64 	%rd32, %rd31, %rd30;
	shl.b64 	%rd33, %rd32, 2;
	add.s64 	%rd34, %rd2, %rd33;
	ld.global.f32 	%f95, [%rd34+4];
	ld.global.f32 	%f96, [%rd29+-4];
	fma.rn.f32 	%f97, %f95, %f96, %f94;
	ld.global.f32 	%f98, [%rd34+8];
	ld.global.f32 	%f99, [%rd29+-8];
	fma.rn.f32 	%f100, %f98, %f99, %f97;
	ld.global.f32 	%f101, [%rd34+12];
	ld.global.f32 	%f102, [%rd29+-12];
	fma.rn.f32 	%f115, %f101, %f102, %f100;
	add.s32 	%r62, %r62, 4;
$L__BB2_10:
	setp.eq.s32 	%p12, %r9, 0;
	@%p12 bra 	$L__BB2_14;
	setp.eq.s32 	%p13, %r9, 1;
	add.s32 	%r58, %r62, %r18;
	mul.wide.u32 	%rd35, %r58, 4;
	add.s64 	%rd36, %rd2, %rd35;
	ld.global.f32 	%f103, [%rd36];
	sub.s32 	%r59, %r20, %r62;
	mul.wide.s32 	%rd37, %r59, 4;
	add.s64 	%rd3, %rd1, %rd37;
	ld.global.f32 	%f104, [%rd3];
	fma.rn.f32 	%f115, %f103, %f104, %f115;
	@%p13 bra 	$L__BB2_14;
	setp.eq.s32 	%p14, %r9, 2;
	cvt.u64.u32 	%rd38, %r18;
	cvt.u64.u32 	%rd39, %r62;
	add.s64 	%rd40, %rd39, %rd38;
	shl.b64 	%rd41, %rd40, 2;
	add.s64 	%rd4, %rd2, %rd41;
	ld.global.f32 	%f105, [%rd4+4];
	ld.global.f32 	%f106, [%rd3+-4];
	fma.rn.f32 	%f115, %f105, %f106, %f115;
	@%p14 bra 	$L__BB2_14;
	ld.global.f32 	%f107, [%rd4+8];
	ld.global.f32 	%f108, [%rd3+-8];
	fma.rn.f32 	%f115, %f107, %f108, %f115;
$L__BB2_14:
	setp.eq.s32 	%p15, %r1, %r64;
	@%p15 bra 	$L__BB2_19;
$L__BB2_15:
	setp.gt.u32 	%p5, %r5, %r43;
	add.s32 	%r64, %r64, 1;
	@%p5 bra 	$L__BB2_14;
	sub.s32 	%r46, %r4, %r43;
	setp.gt.u32 	%p6, %r46, -16;
	mul.lo.s32 	%r18, %r64, %r36;
	sub.s32 	%r47, %r1, %r64;
	mul.lo.s32 	%r19, %r47, %r34;
	add.s32 	%r20, %r19, %r43;
	mov.u32 	%r62, %r5;
	@%p6 bra 	$L__BB2_4;
	and.b32  	%r48, %r6, -16;
	neg.s32 	%r65, %r48;
	add.s32 	%r67, %r6, %r19;
	add.s32 	%r66, %r4, %r18;
	mov.u32 	%r68, %r4;
$L__BB2_18:
	.pragma "nounroll";
	add.s32 	%r49, %r68, 1;
	add.s32 	%r50, %r66, 1;
	mul.wide.u32 	%rd8, %r50, 4;
	add.s64 	%rd9, %rd2, %rd8;
	ld.global.f32 	%f20, [%rd9];
	add.s32 	%r51, %r67, -1;
	mul.wide.s32 	%rd10, %r51, 4;
	add.s64 	%rd11, %rd1, %rd10;
	ld.global.f32 	%f21, [%rd11];
	fma.rn.f32 	%f22, %f20, %f21, %f115;
	cvt.u64.u32 	%rd12, %r18;
	cvt.u64.u32 	%rd13, %r49;
	add.s64 	%rd14, %rd13, %rd12;
	shl.b64 	%rd15, %rd14, 2;
	add.s64 	%rd16, %rd2, %rd15;
	ld.global.f32 	%f23, [%rd16+4];
	ld.global.f32 	%f24, [%rd11+-4];
	fma.rn.f32 	%f25, %f23, %f24, %f22;
	ld.global.f32 	%f26, [%rd16+8];
	ld.global.f32 	%f27, [%rd11+-8];
	fma.rn.f32 	%f28, %f26, %f27, %f25;
	ld.global.f32 	%f29, [%rd16+12];
	ld.global.f32 	%f30, [%rd11+-12];
	fma.rn.f32 	%f31, %f29, %f30, %f28;
	ld.global.f32 	%f32, [%rd16+16];
	ld.global.f32 	%f33, [%rd11+-16];
	fma.rn.f32 	%f34, %f32, %f33, %f31;
	ld.global.f32 	%f35, [%rd16+20];
	ld.global.f32 	%f36, [%rd11+-20];
	fma.rn.f32 	%f37, %f35, %f36, %f34;
	ld.global.f32 	%f38, [%rd16+24];
	ld.global.f32 	%f39, [%rd11+-24];
	fma.rn.f32 	%f40, %f38, %f39, %f37;
	ld.global.f32 	%f41, [%rd16+28];
	ld.global.f32 	%f42, [%rd11+-28];
	fma.rn.f32 	%f43, %f41, %f42, %f40;
	ld.global.f32 	%f44, [%rd16+32];
	ld.global.f32 	%f45, [%rd11+-32];
	fma.rn.f32 	%f46, %f44, %f45, %f43;
	ld.global.f32 	%f47, [%rd16+36];
	ld.global.f32 	%f48, [%rd11+-36];
	fma.rn.f32 	%f49, %f47, %f48, %f46;
	ld.global.f32 	%f50, [%rd16+40];
	ld.global.f32 	%f51, [%rd11+-40];
	fma.rn.f32 	%f52, %f50, %f51, %f49;
	ld.global.f32 	%f53, [%rd16+44];
	ld.global.f32 	%f54, [%rd11+-44];
	fma.rn.f32 	%f55, %f53, %f54, %f52;
	ld.global.f32 	%f56, [%rd16+48];
	ld.global.f32 	%f57, [%rd11+-48];
	fma.rn.f32 	%f58, %f56, %f57, %f55;
	ld.global.f32 	%f59, [%rd16+52];
	ld.global.f32 	%f60, [%rd11+-52];
	fma.rn.f32 	%f61, %f59, %f60, %f58;
	ld.global.f32 	%f62, [%rd16+56];
	ld.global.f32 	%f63, [%rd11+-56];
	fma.rn.f32 	%f64, %f62, %f63, %f61;
	ld.global.f32 	%f65, [%rd16+60];
	ld.global.f32 	%f66, [%rd11+-60];
	fma.rn.f32 	%f115, %f65, %f66, %f64;
	add.s32 	%r68, %r68, 16;
	add.s32 	%r67, %r67, -16;
	add.s32 	%r66, %r66, 16;
	add.s32 	%r65, %r65, 16;
	setp.eq.s32 	%p7, %r65, 0;
	@%p7 bra 	$L__BB2_3;
	bra.uni 	$L__BB2_18;
$L__BB2_19:
	mad.lo.s32 	%r60, %r36, %r1, %r43;
	cvta.to.global.u64 	%rd42, %rd5;
	mul.wide.s32 	%rd43, %r60, 4;
	add.s64 	%rd44, %rd42, %rd43;
	st.global.f32 	[%rd44], %f115;
$L__BB2_20:
	ret;

}
	// .globl	_Z17gpu_conv2d_sharediiPfiiS_S_
.visible .entry _Z17gpu_conv2d_sharediiPfiiS_S_(
	.param .u32 _Z17gpu_conv2d_sharediiPfiiS_S__param_0,
	.param .u32 _Z17gpu_conv2d_sharediiPfiiS_S__param_1,
	.param .u64 .ptr .align 1 _Z17gpu_conv2d_sharediiPfiiS_S__param_2,
	.param .u32 _Z17gpu_conv2d_sharediiPfiiS_S__param_3,
	.param .u32 _Z17gpu_conv2d_sharediiPfiiS_S__param_4,
	.param .u64 .ptr .align 1 _Z17gpu_conv2d_sharediiPfiiS_S__param_5,
	.param .u64 .ptr .align 1 _Z17gpu_conv2d_sharediiPfiiS_S__param_6
)
{
	.reg .pred 	%p<16>;
	.reg .b32 	%r<69>;
	.reg .b32 	%f<119>;
	.reg .b64 	%rd<45>;

	ld.param.u32 	%r35, [_Z17gpu_conv2d_sharediiPfiiS_S__param_0];
	ld.param.u32 	%r36, [_Z17gpu_conv2d_sharediiPfiiS_S__param_1];
	ld.param.u64 	%rd6, [_Z17gpu_conv2d_sharediiPfiiS_S__param_2];
	ld.param.u32 	%r33, [_Z17gpu_conv2d_sharediiPfiiS_S__param_3];
	ld.param.u32 	%r34, [_Z17gpu_conv2d_sharediiPfiiS_S__param_4];
	ld.param.u64 	%rd7, [_Z17gpu_conv2d_sharediiPfiiS_S__param_5];
	ld.param.u64 	%rd5, [_Z17gpu_conv2d_sharediiPfiiS_S__param_6];
	cvta.to.global.u64 	%rd1, %rd7;
	cvta.to.global.u64 	%rd2, %rd6;
	mov.u32 	%r37, %tid.x;
	mov.u32 	%r38, %ctaid.x;
	mov.u32 	%r39, %ntid.x;
	mad.lo.s32 	%r1, %r38, %r39, %r37;
	mov.u32 	%r40, %tid.y;
	mov.u32 	%r41, %ctaid.y;
	mov.u32 	%r42, %ntid.y;
	mad.lo.s32 	%r43, %r41, %r42, %r40;
	bar.sync 	0;
	setp.ge.s32 	%p1, %r1, %r35;
	setp.ge.s32 	%p2, %r43, %r36;
	or.pred  	%p3, %p1, %p2;
	@%p3 bra 	$L__BB3_20;
	sub.s32 	%r44, %r1, %r33;
	max.s32 	%r64, %r44, -1;
	setp.ge.s32 	%p4, %r64, %r1;
	mov.f32 	%f115, 0f00000000;
	@%p4 bra 	$L__BB3_19;
	sub.s32 	%r45, %r43, %r34;
	max.s32 	%r4, %r45, -1;
	add.s32 	%r5, %r4, 1;
	sub.s32 	%r6, %r43, %r4;
	and.b32  	%r7, %r6, 15;
	and.b32  	%r8, %r6, 7;
	and.b32  	%r9, %r6, 3;
	mov.f32 	%f115, 0f00000000;
	bra.uni 	$L__BB3_15;
$L__BB3_3:
	add.s32 	%r62, %r68, 1;
$L__BB3_4:
	setp.eq.s32 	%p8, %r7, 0;
	@%p8 bra 	$L__BB3_14;
	add.s32 	%r52, %r7, -1;
	setp.lt.u32 	%p9, %r52, 7;
	@%p9 bra 	$L__BB3_7;
	add.s32 	%r53, %r62, %r18;
	mul.wide.u32 	%rd17, %r53, 4;
	add.s64 	%rd18, %rd2, %rd17;
	ld.global.f32 	%f68, [%rd18];
	sub.s32 	%r54, %r20, %r62;
	mul.wide.s32 	%rd19, %r54, 4;
	add.s64 	%rd20, %rd1, %rd19;
	ld.global.f32 	%f69, [%rd20];
	fma.rn.f32 	%f70, %f68, %f69, %f115;
	cvt.u64.u32 	%rd21, %r18;
	cvt.u64.u32 	%rd22, %r62;
	add.s64 	%rd23, %rd22, %rd21;
	shl.b64 	%rd24, %rd23, 2;
	add.s64 	%rd25, %rd2, %rd24;
	ld.global.f32 	%f71, [%rd25+4];
	ld.global.f32 	%f72, [%rd20+-4];
	fma.rn.f32 	%f73, %f71, %f72, %f70;
	ld.global.f32 	%f74, [%rd25+8];
	ld.global.f32 	%f75, [%rd20+-8];
	fma.rn.f32 	%f76, %f74, %f75, %f73;
	ld.global.f32 	%f77, [%rd25+12];
	ld.global.f32 	%f78, [%rd20+-12];
	fma.rn.f32 	%f79, %f77, %f78, %f76;
	ld.global.f32 	%f80, [%rd25+16];
	ld.global.f32 	%f81, [%rd20+-16];
	fma.rn.f32 	%f82, %f80, %f81, %f79;
	ld.global.f32 	%f83, [%rd25+20];
	ld.global.f32 	%f84, [%rd20+-20];
	fma.rn.f32 	%f85, %f83, %f84, %f82;
	ld.global.f32 	%f86, [%rd25+24];
	ld.global.f32 	%f87, [%rd20+-24];
	fma.rn.f32 	%f88, %f86, %f87, %f85;
	ld.global.f32 	%f89, [%rd25+28];
	ld.global.f32 	%f90, [%rd20+-28];
	fma.rn.f32 	%f115, %f89, %f90, %f88;
	add.s32 	%r62, %r62, 8;
$L__BB3_7:
	setp.eq.s32 	%p10, %r8, 0;
	@%p10 bra 	$L__BB3_14;
	add.s32 	%r55, %r8, -1;
	setp.lt.u32 	%p11, %r55, 3;
	@%p11 bra 	$L__BB3_10;
	add.s32 	%r56, %r62, %r18;
	mul.wide.u32 	%rd26, %r56, 4;
	add.s64 	%rd27, %rd2, %rd26;
	ld.global.f32 	%f92, [%rd27];
	sub.s32 	%r57, %r20, %r62;
	mul.wide.s32 	%rd28, %r57, 4;
	add.s64 	%rd29, %rd1, %rd28;
	ld.global.f32 	%f93, [%rd29];
	fma.rn.f32 	%f94, %f92, %f93, %f115;
	cvt.u64.u32 	%rd30, %r18;
	cvt.u64.u32 	%rd31, %r62;
	add.s64 	%rd32, %rd31, %rd30;
	shl.b64 	%rd33, %rd32, 2;
	add.s64 	%rd34, %rd2, %rd33;
	ld.global.f32 	%f95, [%rd34+4];
	ld.global.f32 	%f96, [%rd29+-4];
	fma.rn.f32 	%f97, %f95, %f96, %f94;
	ld.global.f32 	%f98, [%rd34+8];
	ld.global.f32 	%f99, [%rd29+-8];
	fma.rn.f32 	%f100, %f98, %f99, %f97;
	ld.global.f32 	%f101, [%rd34+12];
	ld.global.f32 	%f102, [%rd29+-12];
	fma.rn.f32 	%f115, %f101, %f102, %f100;
	add.s32 	%r62, %r62, 4;
$L__BB3_10:
	setp.eq.s32 	%p12, %r9, 0;
	@%p12 bra 	$L__BB3_14;
	setp.eq.s32 	%p13, %r9, 1;
	add.s32 	%r58, %r62, %r18;
	mul.wide.u32 	%rd35, %r58, 4;
	add.s64 	%rd36, %rd2, %rd35;
	ld.global.f32 	%f103, [%rd36];
	sub.s32 	%r59, %r20, %r62;
	mul.wide.s32 	%rd37, %r59, 4;
	add.s64 	%rd3, %rd1, %rd37;
	ld.global.f32 	%f104, [%rd3];
	fma.rn.f32 	%f115, %f103, %f104, %f115;
	@%p13 bra 	$L__BB3_14;
	setp.eq.s32 	%p14, %r9, 2;
	cvt.u64.u32 	%rd38, %r18;
	cvt.u64.u32 	%rd39, %r62;
	add.s64 	%rd40, %rd39, %rd38;
	shl.b64 	%rd41, %rd40, 2;
	add.s64 	%rd4, %rd2, %rd41;
	ld.global.f32 	%f105, [%rd4+4];
	ld.global.f32 	%f106, [%rd3+-4];
	fma.rn.f32 	%f115, %f105, %f106, %f115;
	@%p14 bra 	$L__BB3_14;
	ld.global.f32 	%f107, [%rd4+8];
	ld.global.f32 	%f108, [%rd3+-8];
	fma.rn.f32 	%f115, %f107, %f108, %f115;
$L__BB3_14:
	setp.eq.s32 	%p15, %r1, %r64;
	@%p15 bra 	$L__BB3_19;
$L__BB3_15:
	setp.gt.u32 	%p5, %r5, %r43;
	add.s32 	%r64, %r64, 1;
	@%p5 bra 	$L__BB3_14;
	sub.s32 	%r46, %r4, %r43;
	setp.gt.u32 	%p6, %r46, -16;
	mul.lo.s32 	%r18, %r64, %r36;
	sub.s32 	%r47, %r1, %r64;
	mul.lo.s32 	%r19, %r47, %r34;
	add.s32 	%r20, %r19, %r43;
	mov.u32 	%r62, %r5;
	@%p6 bra 	$L__BB3_4;
	and.b32  	%r48, %r6, -16;
	neg.s32 	%r65, %r48;
	add.s32 	%r67, %r6, %r19;
	add.s32 	%r66, %r4, %r18;
	mov.u32 	%r68, %r4;
$L__BB3_18:
	.pragma "nounroll";
	add.s32 	%r49, %r68, 1;
	add.s32 	%r50, %r66, 1;
	mul.wide.u32 	%rd8, %r50, 4;
	add.s64 	%rd9, %rd2, %rd8;
	ld.global.f32 	%f20, [%rd9];
	add.s32 	%r51, %r67, -1;
	mul.wide.s32 	%rd10, %r51, 4;
	add.s64 	%rd11, %rd1, %rd10;
	ld.global.f32 	%f21, [%rd11];
	fma.rn.f32 	%f22, %f20, %f21, %f115;
	cvt.u64.u32 	%rd12, %r18;
	cvt.u64.u32 	%rd13, %r49;
	add.s64 	%rd14, %rd13, %rd12;
	shl.b64 	%rd15, %rd14, 2;
	add.s64 	%rd16, %rd2, %rd15;
	ld.global.f32 	%f23, [%rd16+4];
	ld.global.f32 	%f24, [%rd11+-4];
	fma.rn.f32 	%f25, %f23, %f24, %f22;
	ld.global.f32 	%f26, [%rd16+8];
	ld.global.f32 	%f27, [%rd11+-8];
	fma.rn.f32 	%f28, %f26, %f27, %f25;
	ld.global.f32 	%f29, [%rd16+12];
	ld.global.f32 	%f30, [%rd11+-12];
	fma.rn.f32 	%f31, %f29, %f30, %f28;
	ld.global.f32 	%f32, [%rd16+16];
	ld.global.f32 	%f33, [%rd11+-16];
	fma.rn.f32 	%f34, %f32, %f33, %f31;
	ld.global.f32 	%f35, [%rd16+20];
	ld.global.f32 	%f36, [%rd11+-20];
	fma.rn.f32 	%f37, %f35, %f36, %f34;
	ld.global.f32 	%f38, [%rd16+24];
	ld.global.f32 	%f39, [%rd11+-24];
	fma.rn.f32 	%f40, %f38, %f39, %f37;
	ld.global.f32 	%f41, [%rd16+28];
	ld.global.f32 	%f42, [%rd11+-28];
	fma.rn.f32 	%f43, %f41, %f42, %f40;
	ld.global.f32 	%f44, [%rd16+32];
	ld.global.f32 	%f45, [%rd11+-32];
	fma.rn.f32 	%f46, %f44, %f45, %f43;
	ld.global.f32 	%f47, [%rd16+36];
	ld.global.f32 	%f48, [%rd11+-36];
	fma.rn.f32 	%f49, %f47, %f48, %f46;
	ld.global.f32 	%f50, [%rd16+40];
	ld.global.f32 	%f51, [%rd11+-40];
	fma.rn.f32 	%f52, %f50, %f51, %f49;
	ld.global.f32 	%f53, [%rd16+44];
	ld.global.f32 	%f54, [%rd11+-44];
	fma.rn.f32 	%f55, %f53, %f54, %f52;
	ld.global.f32 	%f56, [%rd16+48];
	ld.global.f32 	%f57, [%rd11+-48];
	fma.rn.f32 	%f58, %f56, %f57, %f55;
	ld.global.f32 	%f59, [%rd16+52];
	ld.global.f32 	%f60, [%rd11+-52];
	fma.rn.f32 	%f61, %f59, %f60, %f58;
	ld.global.f32 	%f62, [%rd16+56];
	ld.global.f32 	%f63, [%rd11+-56];
	fma.rn.f32 	%f64, %f62, %f63, %f61;
	ld.global.f32 	%f65, [%rd16+60];
	ld.global.f32 	%f66, [%rd11+-60];
	fma.rn.f32 	%f115, %f65, %f66, %f64;
	add.s32 	%r68, %r68, 16;
	add.s32 	%r67, %r67, -16;
	add.s32 	%r66, %r66, 16;
	add.s32 	%r65, %r65, 16;
	setp.eq.s32 	%p7, %r65, 0;
	@%p7 bra 	$L__BB3_3;
	bra.uni 	$L__BB3_18;
$L__BB3_19:
	mad.lo.s32 	%r60, %r36, %r1, %r43;
	cvta.to.global.u64 	%rd42, %rd5;
	mul.wide.s32 	%rd43, %r60, 4;
	add.s64 	%rd44, %rd42, %rd43;
	st.global.f32 	[%rd44], %f115;
$L__BB3_20:
	ret;

}


// ===== COMPILED SASS (sm_100) =====

	.target	sm_100

	.elftype	@"ET_EXEC"


//--------------------- .note.nv.tkinfo           --------------------------
	.section	.note.nv.tkinfo,"",@"SHT_NOTE"
	.sectionflags	@"SHF_NOTE_NV_TKINFO"
	.tkinfo
        /*0018*/ 	.word	0x00000002
        /*0030*/ 	.string	""
        /*0030*/ 	.string	"ptxas"
        /*0030*/ 	.string	"Cuda compilation tools, release 13.0, V13.0.88"
        /*0030*/ 	.string	"Build cuda_13.0.r13.0/compiler.36424714_0"
        /*0030*/ 	.string	"-arch sm_100 -m 64 "



//--------------------- .note.nv.cuinfo           --------------------------
	.section	.note.nv.cuinfo,"",@"SHT_NOTE"
	.sectionflags	@"SHF_NOTE_NV_CUINFO"
        /*0018*/ 	.short	0x0002
        /*001a*/ 	.short	0x0064
        /*001c*/ 	.short	0x0082
	.zero		2


//--------------------- .nv.info                  --------------------------
	.section	.nv.info,"",@"SHT_CUDA_INFO"
	.align	4


	//----- nvinfo : EIATTR_REGCOUNT
	.align		4
        /*0000*/ 	.byte	0x04, 0x2f
        /*0002*/ 	.short	(.L_1 - .L_0)
	.align		4
.L_0:
        /*0004*/ 	.word	index@(_Z10gpu_conv1diPfiS_S_)
        /*0008*/ 	.word	0x00000020


	//----- nvinfo : EIATTR_FRAME_SIZE
	.align		4
.L_1:
        /*000c*/ 	.byte	0x04, 0x11
        /*000e*/ 	.short	(.L_3 - .L_2)
	.align		4
.L_2:
        /*0010*/ 	.word	index@(_Z10gpu_conv1diPfiS_S_)
        /*0014*/ 	.word	0x00000000


	//----- nvinfo : EIATTR_REGCOUNT
	.align		4
.L_3:
        /*0018*/ 	.byte	0x04, 0x2f
        /*001a*/ 	.short	(.L_5 - .L_4)
	.align		4
.L_4:
        /*001c*/ 	.word	index@(_Z17gpu_conv1d_sharediPfiS_S_)
        /*0020*/ 	.word	0x0000001a


	//----- nvinfo : EIATTR_FRAME_SIZE
	.align		4
.L_5:
        /*0024*/ 	.byte	0x04, 0x11
        /*0026*/ 	.short	(.L_7 - .L_6)
	.align		4
.L_6:
        /*0028*/ 	.word	index@(_Z17gpu_conv1d_sharediPfiS_S_)
        /*002c*/ 	.word	0x00000000


	//----- nvinfo : EIATTR_REGCOUNT
	.align		4
.L_7:
        /*0030*/ 	.byte	0x04, 0x2f
        /*0032*/ 	.short	(.L_9 - .L_8)
	.align		4
.L_8:
        /*0034*/ 	.word	index@(_Z10gpu_conv2diiPfiiS_S_)
        /*0038*/ 	.word	0x00000020


	//----- nvinfo : EIATTR_FRAME_SIZE
	.align		4
.L_9:
        /*003c*/ 	.byte	0x04, 0x11
        /*003e*/ 	.short	(.L_11 - .L_10)
	.align		4
.L_10:
        /*0040*/ 	.word	index@(_Z10gpu_conv2diiPfiiS_S_)
        /*0044*/ 	.word	0x00000000


	//----- nvinfo : EIATTR_REGCOUNT
	.align		4
.L_11:
        /*0048*/ 	.byte	0x04, 0x2f
        /*004a*/ 	.short	(.L_13 - .L_12)
	.align		4
.L_12:
        /*004c*/ 	.word	index@(_Z17gpu_conv2d_sharediiPfiiS_S_)
        /*0050*/ 	.word	0x00000020


	//----- nvinfo : EIATTR_FRAME_SIZE
	.align		4
.L_13:
        /*0054*/ 	.byte	0x04, 0x11
        /*0056*/ 	.short	(.L_15 - .L_14)
	.align		4
.L_14:
        /*0058*/ 	.word	index@(_Z17gpu_conv2d_sharediiPfiiS_S_)
        /*005c*/ 	.word	0x00000000


	//----- nvinfo : EIATTR_MIN_STACK_SIZE
	.align		4
.L_15:
        /*0060*/ 	.byte	0x04, 0x12
        /*0062*/ 	.short	(.L_17 - .L_16)
	.align		4
.L_16:
        /*0064*/ 	.word	index@(_Z17gpu_conv2d_sharediiPfiiS_S_)
        /*0068*/ 	.word	0x00000000


	//----- nvinfo : EIATTR_MIN_STACK_SIZE
	.align		4
.L_17:
        /*006c*/ 	.byte	0x04, 0x12
        /*006e*/ 	.short	(.L_19 - .L_18)
	.align		4
.L_18:
        /*0070*/ 	.word	index@(_Z10gpu_conv2diiPfiiS_S_)
        /*0074*/ 	.word	0x00000000


	//----- nvinfo : EIATTR_MIN_STACK_SIZE
	.align		4
.L_19:
        /*0078*/ 	.byte	0x04, 0x12
        /*007a*/ 	.short	(.L_21 - .L_20)
	.align		4
.L_20:
        /*007c*/ 	.word	index@(_Z17gpu_conv1d_sharediPfiS_S_)
        /*0080*/ 	.word	0x00000000


	//----- nvinfo : EIATTR_MIN_STACK_SIZE
	.align		4
.L_21:
        /*0084*/ 	.byte	0x04, 0x12
        /*0086*/ 	.short	(.L_23 - .L_22)
	.align		4
.L_22:
        /*0088*/ 	.word	index@(_Z10gpu_conv1diPfiS_S_)
        /*008c*/ 	.word	0x00000000
.L_23:


//--------------------- .nv.compat                --------------------------
	.section	.nv.compat,"",@"SHT_CUDA_COMPAT_INFO"
	.align	4
        /*0000*/ 	.byte	0x02, 0x09, 0x00, 0x00, 0x02, 0x02, 0x01, 0x00, 0x02, 0x05, 0x05, 0x00, 0x03, 0x07, 0x01, 0x01
        /*0010*/ 	.byte	0x02, 0x03, 0x00, 0x00, 0x02, 0x06, 0x01, 0x00, 0x04, 0x0b, 0x08, 0x00, 0x09, 0x00, 0x00, 0x00
        /*0020*/ 	.byte	0x00, 0x00, 0x00, 0x00


//--------------------- .nv.info._Z17gpu_conv2d_sharediiPfiiS_S_ --------------------------
	.section	.nv.info._Z17gpu_conv2d_sharediiPfiiS_S_,"",@"SHT_CUDA_INFO"
	.sectionflags	@""
	.align	4


	//----- nvinfo : EIATTR_CUDA_API_VERSION
	.align		4
        /*0000*/ 	.byte	0x04, 0x37
        /*0002*/ 	.short	(.L_25 - .L_24)
.L_24:
        /*0004*/ 	.word	0x00000082


	//----- nvinfo : EIATTR_KPARAM_INFO
	.align		4
.L_25:
        /*0008*/ 	.byte	0x04, 0x17
        /*000a*/ 	.short	(.L_27 - .L_26)
.L_26:
        /*000c*/ 	.word	0x00000000
        /*0010*/ 	.short	0x0006
        /*0012*/ 	.short	0x0020
        /*0014*/ 	.byte	0x00, 0xf5, 0x21, 0x00


	//----- nvinfo : EIATTR_KPARAM_INFO
	.align		4
.L_27:
        /*0018*/ 	.byte	0x04, 0x17
        /*001a*/ 	.short	(.L_29 - .L_28)
.L_28:
        /*001c*/ 	.word	0x00000000
        /*0020*/ 	.short	0x0005
        /*0022*/ 	.short	0x0018
        /*0024*/ 	.byte	0x00, 0xf5, 0x21, 0x00


	//----- nvinfo : EIATTR_KPARAM_INFO
	.align		4
.L_29:
        /*0028*/ 	.byte	0x04, 0x17
        /*002a*/ 	.short	(.L_31 - .L_30)
.L_30:
        /*002c*/ 	.word	0x00000000
        /*0030*/ 	.short	0x0004
        /*0032*/ 	.short	0x0014
        /*0034*/ 	.byte	0x00, 0xf0, 0x11, 0x00


	//----- nvinfo : EIATTR_KPARAM_INFO
	.align		4
.L_31:
        /*0038*/ 	.byte	0x04, 0x17
        /*003a*/ 	.short	(.L_33 - .L_32)
.L_32:
        /*003c*/ 	.word	0x00000000
        /*0040*/ 	.short	0x0003
        /*0042*/ 	.short	0x0010
        /*0044*/ 	.byte	0x00, 0xf0, 0x11, 0x00


	//----- nvinfo : EIATTR_KPARAM_INFO
	.align		4
.L_33:
        /*0048*/ 	.byte	0x04, 0x17
        /*004a*/ 	.short	(.L_35 - .L_34)
.L_34:
        /*004c*/ 	.word	0x00000000
        /*0050*/ 	.short	0x0002
        /*0052*/ 	.short	0x0008
        /*0054*/ 	.byte	0x00, 0xf5, 0x21, 0x00


	//----- nvinfo : EIATTR_KPARAM_INFO
	.align		4
.L_35:
        /*0058*/ 	.byte	0x04, 0x17
        /*005a*/ 	.short	(.L_37 - .L_36)
.L_36:
        /*005c*/ 	.word	0x00000000
        /*0060*/ 	.short	0x0001
        /*0062*/ 	.short	0x0004
        /*0064*/ 	.byte	0x00, 0xf0, 0x11, 0x00


	//----- nvinfo : EIATTR_KPARAM_INFO
	.align		4
.L_37:
        /*0068*/ 	.byte	0x04, 0x17
        /*006a*/ 	.short	(.L_39 - .L_38)
.L_38:
        /*006c*/ 	.word	0x00000000
        /*0070*/ 	.short	0x0000
        /*0072*/ 	.short	0x0000
        /*0074*/ 	.byte	0x00, 0xf0, 0x11, 0x00


	//----- nvinfo : EIATTR_SPARSE_MMA_MASK
	.align		4
.L_39:
        /*0078*/ 	.byte	0x03, 0x50
        /*007a*/ 	.short	0x0000


	//----- nvinfo : EIATTR_MAXREG_COUNT
	.align		4
        /*007c*/ 	.byte	0x03, 0x1b
        /*007e*/ 	.short	0x00ff


	//----- nvinfo : EIATTR_NUM_BARRIERS
	.align		4
        /*0080*/ 	.byte	0x02, 0x4c
        /*0082*/ 	.byte	0x01
	.zero		1


	//----- nvinfo : EIATTR_MERCURY_ISA_VERSION
	.align		4
        /*0084*/ 	.byte	0x03, 0x5f
        /*0086*/ 	.short	0x0101


	//----- nvinfo : EIATTR_VRC_CTA_INIT_COUNT
	.align		4
        /*0088*/ 	.byte	0x02, 0x4a
	.zero		1
	.zero		1


	//----- nvinfo : EIATTR_EXIT_INSTR_OFFSETS
	.align		4
        /*008c*/ 	.byte	0x04, 0x1c
        /*008e*/ 	.short	(.L_41 - .L_40)


	//   ....[0]....
.L_40:
        /*0090*/ 	.word	0x000000d0


	//   ....[1]....
        /*0094*/ 	.word	0x00000e20


	//----- nvinfo : EIATTR_CRS_STACK_SIZE
	.align		4
.L_41:
        /*0098*/ 	.byte	0x04, 0x1e
        /*009a*/ 	.short	(.L_43 - .L_42)
.L_42:
        /*009c*/ 	.word	0x00000000


	//----- nvinfo : EIATTR_CBANK_PARAM_SIZE
	.align		4
.L_43:
        /*00a0*/ 	.byte	0x03, 0x19
        /*00a2*/ 	.short	0x0028


	//----- nvinfo : EIATTR_PARAM_CBANK
	.align		4
        /*00a4*/ 	.byte	0x04, 0x0a
        /*00a6*/ 	.short	(.L_45 - .L_44)
	.align		4
.L_44:
        /*00a8*/ 	.word	index@(.nv.constant0._Z17gpu_conv2d_sharediiPfiiS_S_)
        /*00ac*/ 	.short	0x0380
        /*00ae*/ 	.short	0x0028


	//----- nvinfo : EIATTR_SW_WAR
	.align		4
.L_45:
        /*00b0*/ 	.byte	0x04, 0x36
        /*00b2*/ 	.short	(.L_47 - .L_46)
.L_46:
        /*00b4*/ 	.word	0x00000008
.L_47:


//--------------------- .nv.info._Z10gpu_conv2diiPfiiS_S_ --------------------------
	.section	.nv.info._Z10gpu_conv2diiPfiiS_S_,"",@"SHT_CUDA_INFO"
	.sectionflags	@""
	.align	4


	//----- nvinfo : EIATTR_CUDA_API_VERSION
	.align		4
        /*0000*/ 	.byte	0x04, 0x37
        /*0002*/ 	.short	(.L_49 - .L_48)
.L_48:
        /*0004*/ 	.word	0x00000082


	//----- nvinfo : EIATTR_KPARAM_INFO
	.align		4
.L_49:
        /*0008*/ 	.byte	0x04, 0x17
        /*000a*/ 	.short	(.L_51 - .L_50)
.L_50:
        /*000c*/ 	.word	0x00000000
        /*0010*/ 	.short	0x0006
        /*0012*/ 	.short	0x0020
        /*0014*/ 	.byte	0x00, 0xf5, 0x21, 0x00


	//----- nvinfo : EIATTR_KPARAM_INFO
	.align		4
.L_51:
        /*0018*/ 	.byte	0x04, 0x17
        /*001a*/ 	.short	(.L_53 - .L_52)
.L_52:
        /*001c*/ 	.word	0x00000000
        /*0020*/ 	.short	0x0005
        /*0022*/ 	.short	0x0018
        /*0024*/ 	.byte	0x00, 0xf5, 0x21, 0x00


	//----- nvinfo : EIATTR_KPARAM_INFO
	.align		4
.L_53:
        /*0028*/ 	.byte	0x04, 0x17
        /*002a*/ 	.short	(.L_55 - .L_54)
.L_54:
        /*002c*/ 	.word	0x00000000
        /*0030*/ 	.short	0x0004
        /*0032*/ 	.short	0x0014
        /*0034*/ 	.byte	0x00, 0xf0, 0x11, 0x00


	//----- nvinfo : EIATTR_KPARAM_INFO
	.align		4
.L_55:
        /*0038*/ 	.byte	0x04, 0x17
        /*003a*/ 	.short	(.L_57 - .L_56)
.L_56:
        /*003c*/ 	.word	0x00000000
        /*0040*/ 	.short	0x0003
        /*0042*/ 	.short	0x0010
        /*0044*/ 	.byte	0x00, 0xf0, 0x11, 0x00


	//----- nvinfo : EIATTR_KPARAM_INFO
	.align		4
.L_57:
        /*0048*/ 	.byte	0x04, 0x17
        /*004a*/ 	.short	(.L_59 - .L_58)
.L_58:
        /*004c*/ 	.word	0x00000000
        /*0050*/ 	.short	0x0002
        /*0052*/ 	.short	0x0008
        /*0054*/ 	.byte	0x00, 0xf5, 0x21, 0x00


	//----- nvinfo : EIATTR_KPARAM_INFO
	.align		4
.L_59:
        /*0058*/ 	.byte	0x04, 0x17
        /*005a*/ 	.short	(.L_61 - .L_60)
.L_60:
        /*005c*/ 	.word	0x00000000
        /*0060*/ 	.short	0x0001
        /*0062*/ 	.short	0x0004
        /*0064*/ 	.byte	0x00, 0xf0, 0x11, 0x00


	//----- nvinfo : EIATTR_KPARAM_INFO
	.align		4
.L_61:
        /*0068*/ 	.byte	0x04, 0x17
        /*006a*/ 	.short	(.L_63 - .L_62)
.L_62:
        /*006c*/ 	.word	0x00000000
        /*0070*/ 	.short	0x0000
        /*0072*/ 	.short	0x0000
        /*0074*/ 	.byte	0x00, 0xf0, 0x11, 0x00


	//----- nvinfo : EIATTR_SPARSE_MMA_MASK
	.align		4
.L_63:
        /*0078*/ 	.byte	0x03, 0x50
        /*007a*/ 	.short	0x0000


	//----- nvinfo : EIATTR_MAXREG_COUNT
	.align		4
        /*007c*/ 	.byte	0x03, 0x1b
        /*007e*/ 	.short	0x00ff


	//----- nvinfo : EIATTR_MERCURY_ISA_VERSION
	.align		4
        /*0080*/ 	.byte	0x03, 0x5f
        /*0082*/ 	.short	0x0101


	//----- nvinfo : EIATTR_VRC_CTA_INIT_COUNT
	.align		4
        /*0084*/ 	.byte	0x02, 0x4a
	.zero		1
	.zero		1


	//----- nvinfo : EIATTR_EXIT_INSTR_OFFSETS
	.align		4
        /*0088*/ 	.byte	0x04, 0x1c
        /*008a*/ 	.short	(.L_65 - .L_64)


	//   ....[0]....
.L_64:
        /*008c*/ 	.word	0x000000c0


	//   ....[1]....
        /*0090*/ 	.word	0x00000e10


	//----- nvinfo : EIATTR_CRS_STACK_SIZE
	.align		4
.L_65:
        /*0094*/ 	.byte	0x04, 0x1e
        /*0096*/ 	.short	(.L_67 - .L_66)
.L_66:
        /*0098*/ 	.word	0x00000000


	//----- nvinfo : EIATTR_CBANK_PARAM_SIZE
	.align		4
.L_67:
        /*009c*/ 	.byte	0x03, 0x19
        /*009e*/ 	.short	0x0028


	//----- nvinfo : EIATTR_PARAM_CBANK
	.align		4
        /*00a0*/ 	.byte	0x04, 0x0a
        /*00a2*/ 	.short	(.L_69 - .L_68)
	.align		4
.L_68:
        /*00a4*/ 	.word	index@(.nv.constant0._Z10gpu_conv2diiPfiiS_S_)
        /*00a8*/ 	.short	0x0380
        /*00aa*/ 	.short	0x0028


	//----- nvinfo : EIATTR_SW_WAR
	.align		4
.L_69:
        /*00ac*/ 	.byte	0x04, 0x36
        /*00ae*/ 	.short	(.L_71 - .L_70)
.L_70:
        /*00b0*/ 	.word	0x00000008
.L_71:


//--------------------- .nv.info._Z17gpu_conv1d_sharediPfiS_S_ --------------------------
	.section	.nv.info._Z17gpu_conv1d_sharediPfiS_S_,"",@"SHT_CUDA_INFO"
	.sectionflags	@""
	.align	4


	//----- nvinfo : EIATTR_CUDA_API_VERSION
	.align		4
        /*0000*/ 	.byte	0x04, 0x37
        /*0002*/ 	.short	(.L_73 - .L_72)
.L_72:
        /*0004*/ 	.word	0x00000082


	//----- nvinfo : EIATTR_KPARAM_INFO
	.align		4
.L_73:
        /*0008*/ 	.byte	0x04, 0x17
        /*000a*/ 	.short	(.L_75 - .L_74)
.L_74:
        /*000c*/ 	.word	0x00000000
        /*0010*/ 	.short	0x0004
        /*0012*/ 	.short	0x0020
        /*0014*/ 	.byte	0x00, 0xf5, 0x21, 0x00


	//----- nvinfo : EIATTR_KPARAM_INFO
	.align		4
.L_75:
        /*0018*/ 	.byte	0x04, 0x17
        /*001a*/ 	.short	(.L_77 - .L_76)
.L_76:
        /*001c*/ 	.word	0x00000000
        /*0020*/ 	.short	0x0003
        /*0022*/ 	.short	0x0018
        /*0024*/ 	.byte	0x00, 0xf5, 0x21, 0x00


	//----- nvinfo : EIATTR_KPARAM_INFO
	.align		4
.L_77:
        /*0028*/ 	.byte	0x04, 0x17
        /*002a*/ 	.short	(.L_79 - .L_78)
.L_78:
        /*002c*/ 	.word	0x00000000
        /*0030*/ 	.short	0x0002
        /*0032*/ 	.short	0x0010
        /*0034*/ 	.byte	0x00, 0xf0, 0x11, 0x00


	//----- nvinfo : EIATTR_KPARAM_INFO
	.align		4
.L_79:
        /*0038*/ 	.byte	0x04, 0x17
        /*003a*/ 	.short	(.L_81 - .L_80)
.L_80:
        /*003c*/ 	.word	0x00000000
        /*0040*/ 	.short	0x0001
        /*0042*/ 	.short	0x0008
        /*0044*/ 	.byte	0x00, 0xf5, 0x21, 0x00


	//----- nvinfo : EIATTR_KPARAM_INFO
	.align		4
.L_81:
        /*0048*/ 	.byte	0x04, 0x17
        /*004a*/ 	.short	(.L_83 - .L_82)
.L_82:
        /*004c*/ 	.word	0x00000000
        /*0050*/ 	.short	0x0000
        /*0052*/ 	.short	0x0000
        /*0054*/ 	.byte	0x00, 0xf0, 0x11, 0x00


	//----- nvinfo : EIATTR_SPARSE_MMA_MASK
	.align		4
.L_83:
        /*0058*/ 	.byte	0x03, 0x50
        /*005a*/ 	.short	0x0000


	//----- nvinfo : EIATTR_MAXREG_COUNT
	.align		4
        /*005c*/ 	.byte	0x03, 0x1b
        /*005e*/ 	.short	0x00ff


	//----- nvinfo : EIATTR_NUM_BARRIERS
	.align		4
        /*0060*/ 	.byte	0x02, 0x4c
        /*0062*/ 	.byte	0x01
	.zero		1


	//----- nvinfo : EIATTR_MERCURY_ISA_VERSION
	.align		4
        /*0064*/ 	.byte	0x03, 0x5f
        /*0066*/ 	.short	0x0101


	//----- nvinfo : EIATTR_VRC_CTA_INIT_COUNT
	.align		4
        /*0068*/ 	.byte	0x02, 0x4a
	.zero		1
	.zero		1


	//----- nvinfo : EIATTR_EXIT_INSTR_OFFSETS
	.align		4
        /*006c*/ 	.byte	0x04, 0x1c
        /*006e*/ 	.short	(.L_85 - .L_84)


	//   ....[0]....
.L_84:
        /*0070*/ 	.word	0x00000250


	//   ....[1]....
        /*0074*/ 	.word	0x00000410


	//----- nvinfo : EIATTR_CRS_STACK_SIZE
	.align		4
.L_85:
        /*0078*/ 	.byte	0x04, 0x1e
        /*007a*/ 	.short	(.L_87 - .L_86)
.L_86:
        /*007c*/ 	.word	0x00000000


	//----- nvinfo : EIATTR_CBANK_PARAM_SIZE
	.align		4
.L_87:
        /*0080*/ 	.byte	0x03, 0x19
        /*0082*/ 	.short	0x0028


	//----- nvinfo : EIATTR_PARAM_CBANK
	.align		4
        /*0084*/ 	.byte	0x04, 0x0a
        /*0086*/ 	.short	(.L_89 - .L_88)
	.align		4
.L_88:
        /*0088*/ 	.word	index@(.nv.constant0._Z17gpu_conv1d_sharediPfiS_S_)
        /*008c*/ 	.short	0x0380
        /*008e*/ 	.short	0x0028


	//----- nvinfo : EIATTR_SW_WAR
	.align		4
.L_89:
        /*0090*/ 	.byte	0x04, 0x36
        /*0092*/ 	.short	(.L_91 - .L_90)
.L_90:
        /*0094*/ 	.word	0x00000008
.L_91:


//--------------------- .nv.info._Z10gpu_conv1diPfiS_S_ --------------------------
	.section	.nv.info._Z10gpu_conv1diPfiS_S_,"",@"SHT_CUDA_INFO"
	.sectionflags	@""
	.align	4


	//----- nvinfo : EIATTR_CUDA_API_VERSION
	.align		4
        /*0000*/ 	.byte	0x04, 0x37
        /*0002*/ 	.short	(.L_93 - .L_92)
.L_92:
        /*0004*/ 	.word	0x00000082


	//----- nvinfo : EIATTR_KPARAM_INFO
	.align		4
.L_93:
        /*0008*/ 	.byte	0x04, 0x17
        /*000a*/ 	.short	(.L_95 - .L_94)
.L_94:
        /*000c*/ 	.word	0x00000000
        /*0010*/ 	.short	0x0004
        /*0012*/ 	.short	0x0020
        /*0014*/ 	.byte	0x00, 0xf5, 0x21, 0x00


	//----- nvinfo : EIATTR_KPARAM_INFO
	.align		4
.L_95:
        /*0018*/ 	.byte	0x04, 0x17
        /*001a*/ 	.short	(.L_97 - .L_96)
.L_96:
        /*001c*/ 	.word	0x00000000
        /*0020*/ 	.short	0x0003
        /*0022*/ 	.short	0x0018
        /*0024*/ 	.byte	0x00, 0xf5, 0x21, 0x00


	//----- nvinfo : EIATTR_KPARAM_INFO
	.align		4
.L_97:
        /*0028*/ 	.byte	0x04, 0x17
        /*002a*/ 	.short	(.L_99 - .L_98)
.L_98:
        /*002c*/ 	.word	0x00000000
        /*0030*/ 	.short	0x0002
        /*0032*/ 	.short	0x0010
        /*0034*/ 	.byte	0x00, 0xf0, 0x11, 0x00


	//----- nvinfo : EIATTR_KPARAM_INFO
	.align		4
.L_99:
        /*0038*/ 	.byte	0x04, 0x17
        /*003a*/ 	.short	(.L_101 - .L_100)
.L_100:
        /*003c*/ 	.word	0x00000000
        /*0040*/ 	.short	0x0001
        /*0042*/ 	.short	0x0008
        /*0044*/ 	.byte	0x00, 0xf5, 0x21, 0x00


	//----- nvinfo : EIATTR_KPARAM_INFO
	.align		4
.L_101:
        /*0048*/ 	.byte	0x04, 0x17
        /*004a*/ 	.short	(.L_103 - .L_102)
.L_102:
        /*004c*/ 	.word	0x00000000
        /*0050*/ 	.short	0x0000
        /*0052*/ 	.short	0x0000
        /*0054*/ 	.byte	0x00, 0xf0, 0x11, 0x00


	//----- nvinfo : EIATTR_SPARSE_MMA_MASK
	.align		4
.L_103:
        /*0058*/ 	.byte	0x03, 0x50
        /*005a*/ 	.short	0x0000


	//----- nvinfo : EIATTR_MAXREG_COUNT
	.align		4
        /*005c*/ 	.byte	0x03, 0x1b
        /*005e*/ 	.short	0x00ff


	//----- nvinfo : EIATTR_MERCURY_ISA_VERSION
	.align		4
        /*0060*/ 	.byte	0x03, 0x5f
        /*0062*/ 	.short	0x0101


	//----- nvinfo : EIATTR_VRC_CTA_INIT_COUNT
	.align		4
        /*0064*/ 	.byte	0x02, 0x4a
	.zero		1
	.zero		1


	//----- nvinfo : EIATTR_EXIT_INSTR_OFFSETS
	.align		4
        /*0068*/ 	.byte	0x04, 0x1c
        /*006a*/ 	.short	(.L_105 - .L_104)


	//   ....[0]....
.L_104:
        /*006c*/ 	.word	0x00000060


	//   ....[1]....
        /*0070*/ 	.word	0x00000790


	//----- nvinfo : EIATTR_CRS_STACK_SIZE
	.align		4
.L_105:
        /*0074*/ 	.byte	0x04, 0x1e
        /*0076*/ 	.short	(.L_107 - .L_106)
.L_106:
        /*0078*/ 	.word	0x00000000


	//----- nvinfo : EIATTR_CBANK_PARAM_SIZE
	.align		4
.L_107:
        /*007c*/ 	.byte	0x03, 0x19
        /*007e*/ 	.short	0x0028


	//----- nvinfo : EIATTR_PARAM_CBANK
	.align		4
        /*0080*/ 	.byte	0x04, 0x0a
        /*0082*/ 	.short	(.L_109 - .L_108)
	.align		4
.L_108:
        /*0084*/ 	.word	index@(.nv.constant0._Z10gpu_conv1diPfiS_S_)
        /*0088*/ 	.short	0x0380
        /*008a*/ 	.short	0x0028


	//----- nvinfo : EIATTR_SW_WAR
	.align		4
.L_109:
        /*008c*/ 	.byte	0x04, 0x36
        /*008e*/ 	.short	(.L_111 - .L_110)
.L_110:
        /*0090*/ 	.word	0x00000008
.L_111:


//--------------------- .nv.callgraph             --------------------------
	.section	.nv.callgraph,"",@"SHT_CUDA_CALLGRAPH"
	.align	4
	.sectionentsize	8
	.align		4
        /*0000*/ 	.word	0x00000000
	.align		4
        /*0004*/ 	.word	0xffffffff
	.align		4
        /*0008*/ 	.word	0x00000000
	.align		4
        /*000c*/ 	.word	0xfffffffe
	.align		4
        /*0010*/ 	.word	0x00000000
	.align		4
        /*0014*/ 	.word	0xfffffffd
	.align		4
        /*0018*/ 	.word	0x00000000
	.align		4
        /*001c*/ 	.word	0xfffffffc


//--------------------- .text._Z17gpu_conv2d_sharediiPfiiS_S_ --------------------------
	.section	.text._Z17gpu_conv2d_sharediiPfiiS_S_,"ax",@progbits
	.align	128
        .global         _Z17gpu_conv2d_sharediiPfiiS_S_
        .type           _Z17gpu_conv2d_sharediiPfiiS_S_,@function
        .size           _Z17gpu_conv2d_sharediiPfiiS_S_,(.L_x_39 - _Z17gpu_conv2d_sharediiPfiiS_S_)
        .other          _Z17gpu_conv2d_sharediiPfiiS_S_,@"STO_CUDA_ENTRY STV_DEFAULT"
_Z17gpu_conv2d_sharediiPfiiS_S_:
.text._Z17gpu_conv2d_sharediiPfiiS_S_:
[----:B------:R-:W-:Y:S01]  /*0000*/  LDC R1, c[0x0][0x37c] ;  /* 0x0000df00ff017b82 */ /* 0x000fe20000000800 */
[----:B------:R-:W0:Y:S07]  /*0010*/  S2R R0, SR_TID.Y ;  /* 0x0000000000007919 */ /* 0x000e2e0000002200 */
[----:B------:R-:W1:Y:S01]  /*0020*/  LDC R2, c[0x0][0x360] ;  /* 0x0000d800ff027b82 */ /* 0x000e620000000800 */
[----:B------:R-:W2:Y:S01]  /*0030*/  LDCU.64 UR6, c[0x0][0x380] ;  /* 0x00007000ff0677ac */ /* 0x000ea20008000a00 */
[----:B------:R-:W1:Y:S06]  /*0040*/  S2R R3, SR_TID.X ;  /* 0x0000000000037919 */ /* 0x000e6c0000002100 */
[----:B------:R-:W0:Y:S08]  /*0050*/  S2UR UR5, SR_CTAID.Y ;  /* 0x00000000000579c3 */ /* 0x000e300000002600 */
[----:B------:R-:W0:Y:S08]  /*0060*/  LDC R5, c[0x0][0x364] ;  /* 0x0000d900ff057b82 */ /* 0x000e300000000800 */
[----:B------:R-:W1:Y:S01]  /*0070*/  S2UR UR4, SR_CTAID.X ;  /* 0x00000000000479c3 */ /* 0x000e620000002500 */
[----:B0-----:R-:W-:-:S07]  /*0080*/  IMAD R0, R5, UR5, R0 ;  /* 0x0000000505007c24 */ /* 0x001fce000f8e0200 */
[----:B------:R-:W-:Y:S01]  /*0090*/  BAR.SYNC.DEFER_BLOCKING 0x0 ;  /* 0x0000000000007b1d */ /* 0x000fe20000010000 */
[----:B--2---:R-:W-:Y:S01]  /*00a0*/  ISETP.GE.AND P0, PT, R0, UR7, PT ;  /* 0x0000000700007c0c */ /* 0x004fe2000bf06270 */
[----:B-1----:R-:W-:-:S05]  /*00b0*/  IMAD R3, R2, UR4, R3 ;  /* 0x0000000402037c24 */ /* 0x002fca000f8e0203 */
[----:B------:R-:W-:-:S13]  /*00c0*/  ISETP.GE.OR P0, PT, R3, UR6, P0 ;  /* 0x0000000603007c0c */ /* 0x000fda0008706670 */
[----:B------:R-:W-:Y:S05]  /*00d0*/  @P0 EXIT ;  /* 0x000000000000094d */ /* 0x000fea0003800000 */
[----:B------:R-:W0:Y:S01]  /*00e0*/  LDC R4, c[0x0][0x390] ;  /* 0x0000e400ff047b82 */ /* 0x000e220000000800 */
[----:B------:R-:W1:Y:S01]  /*00f0*/  LDCU.64 UR4, c[0x0][0x358] ;  /* 0x00006b00ff0477ac */ /* 0x000e620008000a00 */
[----:B------:R-:W-:Y:S01]  /*0100*/  BSSY.RECONVERGENT B1, `(.L_x_0) ;  /* 0x00000cc000017945 */ /* 0x000fe20003800200 */
[----:B------:R-:W-:Y:S01]  /*0110*/  HFMA2 R18, -RZ, RZ, 0, 0 ;  /* 0x00000000ff127431 */ /* 0x000fe200000001ff */
[----:B------:R-:W2:Y:S01]  /*0120*/  LDCU.64 UR6, c[0x0][0x388] ;  /* 0x00007100ff0677ac */ /* 0x000ea20008000a00 */
[----:B0-----:R-:W-:-:S04]  /*0130*/  VIADDMNMX R4, R3, -R4, 0xffffffff, !PT ;  /* 0xffffffff03047446 */ /* 0x001fc80007800904 */
[----:B------:R-:W-:-:S13]  /*0140*/  ISETP.GE.AND P0, PT, R4, R3, PT ;  /* 0x000000030400720c */ /* 0x000fda0003f06270 */
[----:B-12---:R-:W-:Y:S05]  /*0150*/  @P0 BRA `(.L_x_1) ;  /* 0x0000000c00180947 */ /* 0x006fea0003800000 */
[----:B------:R-:W0:Y:S01]  /*0160*/  LDC R5, c[0x0][0x394] ;  /* 0x0000e500ff057b82 */ /* 0x000e220000000800 */
[----:B------:R-:W-:Y:S01]  /*0170*/  IMAD.MOV.U32 R18, RZ, RZ, RZ ;  /* 0x000000ffff127224 */ /* 0x000fe200078e00ff */
[----:B0-----:R-:W-:-:S04]  /*0180*/  VIADDMNMX R5, R0, -R5, 0xffffffff, !PT ;  /* 0xffffffff00057446 */ /* 0x001fc80007800905 */
[----:B------:R-:W-:Y:S02]  /*0190*/  IADD3 R2, PT, PT, R0, -R5, RZ ;  /* 0x8000000500027210 */ /* 0x000fe40007ffe0ff */
[----:B------:R-:W-:Y:S02]  /*01a0*/  IADD3 R7, PT, PT, R5, 0x1, RZ ;  /* 0x0000000105077810 */ /* 0x000fe40007ffe0ff */
[C---:B------:R-:W-:Y:S02]  /*01b0*/  LOP3.LUT R6, R2.reuse, 0xf, RZ, 0xc0, !PT ;  /* 0x0000000f02067812 */ /* 0x040fe400078ec0ff */
[C---:B------:R-:W-:Y:S02]  /*01c0*/  LOP3.LUT R8, R2.reuse, 0x7, RZ, 0xc0, !PT ;  /* 0x0000000702087812 */ /* 0x040fe400078ec0ff */
[----:B------:R-:W-:-:S07]  /*01d0*/  LOP3.LUT R9, R2, 0x3, RZ, 0xc0, !PT ;  /* 0x0000000302097812 */ /* 0x000fce00078ec0ff */
.L_x_12:
[----:B------:R-:W-:Y:S01]  /*01e0*/  ISETP.GT.U32.AND P0, PT, R7, R0, PT ;  /* 0x000000000700720c */ /* 0x000fe20003f04070 */
[----:B------:R-:W-:Y:S01]  /*01f0*/  BSSY.RECONVERGENT B0, `(.L_x_2) ;  /* 0x00000ba000007945 */ /* 0x000fe20003800200 */
[----:B------:R-:W-:-:S11]  /*0200*/  IADD3 R4, PT, PT, R4, 0x1, RZ ;  /* 0x0000000104047810 */ /* 0x000fd60007ffe0ff */
[----:B------:R-:W-:Y:S05]  /*0210*/  @P0 BRA `(.L_x_3) ;  /* 0x0000000800dc0947 */ /* 0x000fea0003800000 */
[----:B------:R-:W0:Y:S01]  /*0220*/  LDC R12, c[0x0][0x394] ;  /* 0x0000e500ff0c7b82 */ /* 0x000e220000000800 */
[----:B------:R-:W1:Y:S01]  /*0230*/  LDCU UR8, c[0x0][0x384] ;  /* 0x00007080ff0877ac */ /* 0x000e620008000800 */
[----:B------:R-:W-:Y:S01]  /*0240*/  IMAD.IADD R10, R5, 0x1, -R0 ;  /* 0x00000001050a7824 */ /* 0x000fe200078e0a00 */
[----:B------:R-:W-:Y:S01]  /*0250*/  IADD3 R13, PT, PT, R3, -R4, RZ ;  /* 0x80000004030d7210 */ /* 0x000fe20007ffe0ff */
[----:B------:R-:W-:Y:S03]  /*0260*/  BSSY.RECONVERGENT B2, `(.L_x_4) ;  /* 0x000004f000027945 */ /* 0x000fe60003800200 */
[----:B------:R-:W-:Y:S02]  /*0270*/  ISETP.GT.U32.AND P0, PT, R10, -0x10, PT ;  /* 0xfffffff00a00780c */ /* 0x000fe40003f04070 */
[----:B------:R-:W-:Y:S01]  /*0280*/  MOV R10, R7 ;  /* 0x00000007000a7202 */ /* 0x000fe20000000f00 */
[----:B-1----:R-:W-:-:S02]  /*0290*/  IMAD R11, R4, UR8, RZ ;  /* 0x00000008040b7c24 */ /* 0x002fc4000f8e02ff */
[----:B0-----:R-:W-:-:S08]  /*02a0*/  IMAD R19, R13, R12, R0 ;  /* 0x0000000c0d137224 */ /* 0x001fd000078e0200 */
[----:B------:R-:W-:Y:S05]  /*02b0*/  @P0 BRA `(.L_x_5) ;  /* 0x0000000400240947 */ /* 0x000fea0003800000 */
[----:B------:R-:W-:Y:S01]  /*02c0*/  LOP3.LUT R21, R2, 0xfffffff0, RZ, 0xc0, !PT ;  /* 0xfffffff002157812 */ /* 0x000fe200078ec0ff */
[----:B------:R-:W-:Y:S01]  /*02d0*/  BSSY.RECONVERGENT B3, `(.L_x_6) ;  /* 0x0000046000037945 */ /* 0x000fe20003800200 */
[----:B------:R-:W-:Y:S01]  /*02e0*/  IMAD R10, R13, R12, R2 ;  /* 0x0000000c0d0a7224 */ /* 0x000fe200078e0202 */
[----:B------:R-:W-:Y:S01]  /*02f0*/  MOV R22, R5 ;  /* 0x0000000500167202 */ /* 0x000fe20000000f00 */
[----:B------:R-:W-:Y:S01]  /*0300*/  IMAD.IADD R20, R5, 0x1, R11 ;  /* 0x0000000105147824 */ /* 0x000fe200078e020b */
[----:B------:R-:W-:-:S07]  /*0310*/  IADD3 R21, PT, PT, -R21, RZ, RZ ;  /* 0x000000ff15157210 */ /* 0x000fce0007ffe1ff */
.L_x_7:
[----:B------:R-:W0:Y:S01]  /*0320*/  LDC.64 R16, c[0x0][0x388] ;  /* 0x0000e200ff107b82 */ /* 0x000e220000000a00 */
[----:B------:R-:W-:Y:S01]  /*0330*/  VIADD R14, R22, 0x1 ;  /* 0x00000001160e7836 */ /* 0x000fe20000000000 */
[----:B------:R-:W-:Y:S02]  /*0340*/  IADD3 R23, PT, PT, R20, 0x1, RZ ;  /* 0x0000000114177810 */ /* 0x000fe40007ffe0ff */
[----:B------:R-:W-:Y:S02]  /*0350*/  IADD3 R25, PT, PT, R10, -0x1, RZ ;  /* 0xffffffff0a197810 */ /* 0x000fe40007ffe0ff */
[----:B------:R-:W-:Y:S02]  /*0360*/  IADD3 R15, P0, PT, R11, R14, RZ ;  /* 0x0000000e0b0f7210 */ /* 0x000fe40007f1e0ff */
[----:B------:R-:W1:Y:S03]  /*0370*/  LDC.64 R12, c[0x0][0x398] ;  /* 0x0000e600ff0c7b82 */ /* 0x000e660000000a00 */
[----:B------:R-:W-:Y:S01]  /*0380*/  IMAD.X R24, RZ, RZ, RZ, P0 ;  /* 0x000000ffff187224 */ /* 0x000fe200000e06ff */
[----:B------:R-:W-:-:S04]  /*0390*/  LEA R14, P0, R15, UR6, 0x2 ;  /* 0x000000060f0e7c11 */ /* 0x000fc8000f8010ff */
[----:B------:R-:W-:-:S05]  /*03a0*/  LEA.HI.X R15, R15, UR7, R24, 0x2, P0 ;  /* 0x000000070f0f7c11 */ /* 0x000fca00080f1418 */
[----:B------:R-:W2:Y:S01]  /*03b0*/  LDG.E R26, desc[UR4][R14.64+0x4] ;  /* 0x000004040e1a7981 */ /* 0x000ea2000c1e1900 */
[----:B0-----:R-:W-:-:S03]  /*03c0*/  IMAD.WIDE.U32 R16, R23, 0x4, R16 ;  /* 0x0000000417107825 */ /* 0x001fc600078e0010 */
[----:B------:R-:W3:Y:S04]  /*03d0*/  LDG.E R29, desc[UR4][R14.64+0x3c] ;  /* 0x00003c040e1d7981 */ /* 0x000ee8000c1e1900 */
[----:B------:R-:W4:Y:S01]  /*03e0*/  LDG.E R23, desc[UR4][R14.64+0x8] ;  /* 0x000008040e177981 */ /* 0x000f22000c1e1900 */
[----:B-1----:R-:W-:-:S03]  /*03f0*/  IMAD.WIDE R12, R25, 0x4, R12 ;  /* 0x00000004190c7825 */ /* 0x002fc600078e020c */
[----:B------:R-:W5:Y:S04]  /*0400*/  LDG.E R17, desc[UR4][R16.64] ;  /* 0x0000000410117981 */ /* 0x000f68000c1e1900 */
[----:B------:R-:W5:Y:S04]  /*0410*/  LDG.E R25, desc[UR4][R12.64] ;  /* 0x000000040c197981 */ /* 0x000f68000c1e1900 */
[----:B------:R-:W2:Y:S04]  /*0420*/  LDG.E R27, desc[UR4][R12.64+-0x4] ;  /* 0xfffffc040c1b7981 */ /* 0x000ea8000c1e1900 */
[----:B------:R-:W4:Y:S04]  /*0430*/  LDG.E R24, desc[UR4][R12.64+-0x8] ;  /* 0xfffff8040c187981 */ /* 0x000f28000c1e1900 */
[----:B------:R-:W3:Y:S01]  /*0440*/  LDG.E R16, desc[UR4][R14.64+0x14] ;  /* 0x000014040e107981 */ /* 0x000ee2000c1e1900 */
[----:B-----5:R-:W-:-:S03]  /*0450*/  FFMA R25, R17, R25, R18 ;  /* 0x0000001911197223 */ /* 0x020fc60000000012 */
[----:B------:R-:W5:Y:S01]  /*0460*/  LDG.E R18, desc[UR4][R14.64+0xc] ;  /* 0x00000c040e127981 */ /* 0x000f62000c1e1900 */
[----:B--2---:R-:W-:-:S03]  /*0470*/  FFMA R26, R26, R27, R25 ;  /* 0x0000001b1a1a7223 */ /* 0x004fc60000000019 */
[----:B------:R-:W5:Y:S01]  /*0480*/  LDG.E R25, desc[UR4][R12.64+-0xc] ;  /* 0xfffff4040c197981 */ /* 0x000f62000c1e1900 */
[----:B----4-:R-:W-:-:S03]  /*0490*/  FFMA R23, R23, R24, R26 ;  /* 0x0000001817177223 */ /* 0x010fc6000000001a */
[----:B------:R-:W2:Y:S04]  /*04a0*/  LDG.E R24, desc[UR4][R12.64+-0x10] ;  /* 0xfffff0040c187981 */ /* 0x000ea8000c1e1900 */
[----:B------:R-:W2:Y:S04]  /*04b0*/  LDG.E R27, desc[UR4][R14.64+0x10] ;  /* 0x000010040e1b7981 */ /* 0x000ea8000c1e1900 */
[----:B------:R-:W3:Y:S04]  /*04c0*/  LDG.E R17, desc[UR4][R12.64+-0x14] ;  /* 0xffffec040c117981 */ /* 0x000ee8000c1e1900 */
[----:B------:R-:W4:Y:S01]  /*04d0*/  LDG.E R26, desc[UR4][R12.64+-0x3c] ;  /* 0xffffc4040c1a7981 */ /* 0x000f22000c1e1900 */
[----:B-----5:R-:W-:-:S03]  /*04e0*/  FFMA R18, R18, R25, R23 ;  /* 0x0000001912127223 */ /* 0x020fc60000000017 */
[----:B------:R-:W5:Y:S04]  /*04f0*/  LDG.E R23, desc[UR4][R12.64+-0x18] ;  /* 0xffffe8040c177981 */ /* 0x000f68000c1e1900 */
[----:B------:R-:W4:Y:S01]  /*0500*/  LDG.E R25, desc[UR4][R14.64+0x1c] ;  /* 0x00001c040e197981 */ /* 0x000f22000c1e1900 */
[----:B--2---:R-:W-:-:S03]  /*0510*/  FFMA R27, R27, R24, R18 ;  /* 0x000000181b1b7223 */ /* 0x004fc60000000012 */
[----:B------:R-:W5:Y:S04]  /*0520*/  LDG.E R18, desc[UR4][R14.64+0x18] ;  /* 0x000018040e127981 */ /* 0x000f68000c1e1900 */
[----:B------:R-:W4:Y:S01]  /*0530*/  LDG.E R24, desc[UR4][R12.64+-0x1c] ;  /* 0xffffe4040c187981 */ /* 0x000f22000c1e1900 */
[----:B---3--:R-:W-:-:S03]  /*0540*/  FFMA R27, R16, R17, R27 ;  /* 0x00000011101b7223 */ /* 0x008fc6000000001b */
[----:B------:R-:W2:Y:S04]  /*0550*/  LDG.E R17, desc[UR4][R12.64+-0x20] ;  /* 0xffffe0040c117981 */ /* 0x000ea8000c1e1900 */
[----:B------:R-:W2:Y:S01]  /*0560*/  LDG.E R16, desc[UR4][R14.64+0x20] ;  /* 0x000020040e107981 */ /* 0x000ea2000c1e1900 */
[----:B-----5:R-:W-:-:S03]  /*0570*/  FFMA R18, R18, R23, R27 ;  /* 0x0000001712127223 */ /* 0x020fc6000000001b */
[----:B------:R-:W3:Y:S01]  /*0580*/  LDG.E R23, desc[UR4][R12.64+-0x24] ;  /* 0xffffdc040c177981 */ /* 0x000ee2000c1e1900 */
[----:B----4-:R-:W-:-:S03]  /*0590*/  FFMA R25, R25, R24, R18 ;  /* 0x0000001819197223 */ /* 0x010fc60000000012 */
[----:B------:R-:W3:Y:S04]  /*05a0*/  LDG.E R18, desc[UR4][R14.64+0x24] ;  /* 0x000024040e127981 */ /* 0x000ee8000c1e1900 */
[----:B------:R-:W4:Y:S04]  /*05b0*/  LDG.E R24, desc[UR4][R12.64+-0x28] ;  /* 0xffffd8040c187981 */ /* 0x000f28000c1e1900 */
[----:B------:R-:W4:Y:S01]  /*05c0*/  LDG.E R27, desc[UR4][R14.64+0x28] ;  /* 0x000028040e1b7981 */ /* 0x000f22000c1e1900 */
[----:B--2---:R-:W-:-:S03]  /*05d0*/  FFMA R25, R16, R17, R25 ;  /* 0x0000001110197223 */ /* 0x004fc60000000019 */
[----:B------:R-:W2:Y:S04]  /*05e0*/  LDG.E R16, desc[UR4][R12.64+-0x2c] ;  /* 0xffffd4040c107981 */ /* 0x000ea8000c1e1900 */
[----:B------:R-:W2:Y:S01]  /*05f0*/  LDG.E R17, desc[UR4][R14.64+0x2c] ;  /* 0x00002c040e117981 */ /* 0x000ea2000c1e1900 */
[----:B---3--:R-:W-:-:S03]  /*0600*/  FFMA R18, R18, R23, R25 ;  /* 0x0000001712127223 */ /* 0x008fc60000000019 */
[----:B------:R-:W3:Y:S01]  /*0610*/  LDG.E R23, desc[UR4][R12.64+-0x30] ;  /* 0xffffd0040c177981 */ /* 0x000ee2000c1e1900 */
[----:B----4-:R-:W-:-:S03]  /*0620*/  FFMA R24, R27, R24, R18 ;  /* 0x000000181b187223 */ /* 0x010fc60000000012 */
[----:B------:R-:W3:Y:S04]  /*0630*/  LDG.E R18, desc[UR4][R14.64+0x30] ;  /* 0x000030040e127981 */ /* 0x000ee8000c1e1900 */
[----:B------:R-:W4:Y:S01]  /*0640*/  LDG.E R27, desc[UR4][R14.64+0x34] ;  /* 0x000034040e1b7981 */ /* 0x000f22000c1e1900 */
[----:B--2---:R-:W-:-:S03]  /*0650*/  FFMA R25, R17, R16, R24 ;  /* 0x0000001011197223 */ /* 0x004fc60000000018 */
[----:B------:R-:W4:Y:S04]  /*0660*/  LDG.E R24, desc[UR4][R12.64+-0x34] ;  /* 0xffffcc040c187981 */ /* 0x000f28000c1e1900 */
[----:B------:R-:W2:Y:S04]  /*0670*/  LDG.E R17, desc[UR4][R12.64+-0x38] ;  /* 0xffffc8040c117981 */ /* 0x000ea8000c1e1900 */
[----:B------:R-:W2:Y:S01]  /*0680*/  LDG.E R16, desc[UR4][R14.64+0x38] ;  /* 0x000038040e107981 */ /* 0x000ea2000c1e1900 */
[----:B------:R-:W-:-:S04]  /*0690*/  IADD3 R21, PT, PT, R21, 0x10, RZ ;  /* 0x0000001015157810 */ /* 0x000fc80007ffe0ff */
[----:B------:R-:W-:Y:S01]  /*06a0*/  ISETP.NE.AND P0, PT, R21, RZ, PT ;  /* 0x000000ff1500720c */ /* 0x000fe20003f05270 */
[----:B------:R-:W-:Y:S01]  /*06b0*/  VIADD R10, R10, 0xfffffff0 ;  /* 0xfffffff00a0a7836 */ /* 0x000fe20000000000 */
[----:B------:R-:W-:Y:S02]  /*06c0*/  IADD3 R22, PT, PT, R22, 0x10, RZ ;  /* 0x0000001016167810 */ /* 0x000fe40007ffe0ff */
[----:B------:R-:W-:Y:S01]  /*06d0*/  IADD3 R20, PT, PT, R20, 0x10, RZ ;  /* 0x0000001014147810 */ /* 0x000fe20007ffe0ff */
[----:B---3--:R-:W-:-:S04]  /*06e0*/  FFMA R18, R18, R23, R25 ;  /* 0x0000001712127223 */ /* 0x008fc80000000019 */
[----:B----4-:R-:W-:-:S04]  /*06f0*/  FFMA R27, R27, R24, R18 ;  /* 0x000000181b1b7223 */ /* 0x010fc80000000012 */
[----:B--2---:R-:W-:-:S04]  /*0700*/  FFMA R16, R16, R17, R27 ;  /* 0x0000001110107223 */ /* 0x004fc8000000001b */
[----:B------:R-:W-:Y:S01]  /*0710*/  FFMA R18, R29, R26, R16 ;  /* 0x0000001a1d127223 */ /* 0x000fe20000000010 */
[----:B------:R-:W-:Y:S06]  /*0720*/  @P0 BRA `(.L_x_7) ;  /* 0xfffffff800fc0947 */ /* 0x000fec000383ffff */
[----:B------:R-:W-:Y:S05]  /*0730*/  BSYNC.RECONVERGENT B3 ;  /* 0x0000000000037941 */ /* 0x000fea0003800200 */
.L_x_6:
[----:B------:R-:W-:-:S07]  /*0740*/  IADD3 R10, PT, PT, R22, 0x1, RZ ;  /* 0x00000001160a7810 */ /* 0x000fce0007ffe0ff */
.L_x_5:
[----:B------:R-:W-:Y:S05]  /*0750*/  BSYNC.RECONVERGENT B2 ;  /* 0x0000000000027941 */ /* 0x000fea0003800200 */
.L_x_4:
[----:B------:R-:W-:-:S13]  /*0760*/  ISETP.NE.AND P0, PT, R6, RZ, PT ;  /* 0x000000ff0600720c */ /* 0x000fda0003f05270 */
[----:B------:R-:W-:Y:S05]  /*0770*/  @!P0 BRA `(.L_x_3) ;  /* 0x0000000400848947 */ /* 0x000fea0003800000 */
[----:B------:R-:W-:Y:S01]  /*0780*/  IADD3 R12, PT, PT, R6, -0x1, RZ ;  /* 0xffffffff060c7810 */ /* 0x000fe20007ffe0ff */
[----:B------:R-:W-:Y:S01]  /*0790*/  BSSY.RECONVERGENT B2, `(.L_x_8) ;  /* 0x0000028000027945 */ /* 0x000fe20003800200 */
[----:B------:R-:W-:Y:S02]  /*07a0*/  ISETP.NE.AND P0, PT, R8, RZ, PT ;  /* 0x000000ff0800720c */ /* 0x000fe40003f05270 */
[----:B------:R-:W-:-:S13]  /*07b0*/  ISETP.GE.U32.AND P1, PT, R12, 0x7, PT ;  /* 0x000000070c00780c */ /* 0x000fda0003f26070 */
[----:B------:R-:W-:Y:S05]  /*07c0*/  @!P1 BRA `(.L_x_9) ;  /* 0x0000000000909947 */ /* 0x000fea0003800000 */
[----:B------:R-:W0:Y:S01]  /*07d0*/  LDC.64 R14, c[0x0][0x388] ;  /* 0x0000e200ff0e7b82 */ /* 0x000e220000000a00 */
[----:B------:R-:W1:Y:S01]  /*07e0*/  LDCU.64 UR8, c[0x0][0x388] ;  /* 0x00007100ff0877ac */ /* 0x000e620008000a00 */
[C---:B------:R-:W-:Y:S01]  /*07f0*/  IMAD.IADD R13, R10.reuse, 0x1, R11 ;  /* 0x000000010a0d7824 */ /* 0x040fe200078e020b */
[C---:B------:R-:W-:Y:S02]  /*0800*/  IADD3 R21, PT, PT, -R10.reuse, R19, RZ ;  /* 0x000000130a157210 */ /* 0x040fe40007ffe1ff */
[----:B------:R-:W-:-:S03]  /*0810*/  IADD3 R20, P1, PT, R10, R11, RZ ;  /* 0x0000000b0a147210 */ /* 0x000fc60007f3e0ff */
[----:B------:R-:W2:Y:S01]  /*0820*/  LDC.64 R16, c[0x0][0x398] ;  /* 0x0000e600ff107b82 */ /* 0x000ea20000000a00 */
[----:B0-----:R-:W-:Y:S01]  /*0830*/  IMAD.WIDE.U32 R14, R13, 0x4, R14 ;  /* 0x000000040d0e7825 */ /* 0x001fe200078e000e */
[----:B------:R-:W-:Y:S02]  /*0840*/  IADD3.X R13, PT, PT, RZ, RZ, RZ, P1, !PT ;  /* 0x000000ffff0d7210 */ /* 0x000fe40000ffe4ff */
[----:B-1----:R-:W-:-:S03]  /*0850*/  LEA R12, P1, R20, UR8, 0x2 ;  /* 0x00000008140c7c11 */ /* 0x002fc6000f8210ff */
[----:B------:R-:W3:Y:S01]  /*0860*/  LDG.E R15, desc[UR4][R14.64] ;  /* 0x000000040e0f7981 */ /* 0x000ee2000c1e1900 */
[----:B------:R-:W-:Y:S01]  /*0870*/  LEA.HI.X R13, R20, UR9, R13, 0x2, P1 ;  /* 0x00000009140d7c11 */ /* 0x000fe200088f140d */
[----:B--2---:R-:W-:-:S04]  /*0880*/  IMAD.WIDE R16, R21, 0x4, R16 ;  /* 0x0000000415107825 */ /* 0x004fc800078e0210 */
[----:B------:R-:W2:Y:S04]  /*0890*/  LDG.E R25, desc[UR4][R12.64+0x4] ;  /* 0x000004040c197981 */ /* 0x000ea8000c1e1900 */
[----:B------:R-:W3:Y:S04]  /*08a0*/  LDG.E R22, desc[UR4][R16.64] ;  /* 0x0000000410167981 */ /* 0x000ee8000c1e1900 */
[----:B------:R-:W2:Y:S04]  /*08b0*/  LDG.E R24, desc[UR4][R16.64+-0x4] ;  /* 0xfffffc0410187981 */ /* 0x000ea8000c1e1900 */
[----:B------:R-:W4:Y:S04]  /*08c0*/  LDG.E R20, desc[UR4][R16.64+-0x8] ;  /* 0xfffff80410147981 */ /* 0x000f28000c1e1900 */
[----:B------:R-:W4:Y:S04]  /*08d0*/  LDG.E R21, desc[UR4][R12.64+0x8] ;  /* 0x000008040c157981 */ /* 0x000f28000c1e1900 */
[----:B------:R-:W5:Y:S04]  /*08e0*/  LDG.E R23, desc[UR4][R12.64+0xc] ;  /* 0x00000c040c177981 */ /* 0x000f68000c1e1900 */
[----:B------:R-:W5:Y:S04]  /*08f0*/  LDG.E R26, desc[UR4][R16.64+-0x14] ;  /* 0xffffec04101a7981 */ /* 0x000f68000c1e1900 */
[----:B------:R-:W5:Y:S04]  /*0900*/  LDG.E R14, desc[UR4][R12.64+0x18] ;  /* 0x000018040c0e7981 */ /* 0x000f68000c1e1900 */
[----:B------:R-:W5:Y:S04]  /*0910*/  LDG.E R27, desc[UR4][R16.64+-0x18] ;  /* 0xffffe804101b7981 */ /* 0x000f68000c1e1900 */
[----:B------:R-:W5:Y:S01]  /*0920*/  LDG.E R29, desc[UR4][R16.64+-0x1c] ;  /* 0xffffe404101d7981 */ /* 0x000f62000c1e1900 */
[----:B---3--:R-:W-:-:S03]  /*0930*/  FFMA R22, R15, R22, R18 ;  /* 0x000000160f167223 */ /* 0x008fc60000000012 */
[----:B------:R-:W5:Y:S01]  /*0940*/  LDG.E R18, desc[UR4][R16.64+-0xc] ;  /* 0xfffff40410127981 */ /* 0x000f62000c1e1900 */
[----:B--2---:R-:W-:-:S03]  /*0950*/  FFMA R28, R25, R24, R22 ;  /* 0x00000018191c7223 */ /* 0x004fc60000000016 */
[----:B------:R-:W2:Y:S04]  /*0960*/  LDG.E R25, desc[UR4][R16.64+-0x10] ;  /* 0xfffff00410197981 */ /* 0x000ea8000c1e1900 */
[----:B------:R-:W2:Y:S04]  /*0970*/  LDG.E R22, desc[UR4][R12.64+0x10] ;  /* 0x000010040c167981 */ /* 0x000ea8000c1e1900 */
[----:B------:R-:W3:Y:S04]  /*0980*/  LDG.E R15, desc[UR4][R12.64+0x14] ;  /* 0x000014040c0f7981 */ /* 0x000ee8000c1e1900 */
[----:B------:R-:W3:Y:S01]  /*0990*/  LDG.E R24, desc[UR4][R12.64+0x1c] ;  /* 0x00001c040c187981 */ /* 0x000ee2000c1e1900 */
[----:B----4-:R-:W-:Y:S01]  /*09a0*/  FFMA R20, R21, R20, R28 ;  /* 0x0000001415147223 */ /* 0x010fe2000000001c */
[----:B------:R-:W-:-:S03]  /*09b0*/  IADD3 R10, PT, PT, R10, 0x8, RZ ;  /* 0x000000080a0a7810 */ /* 0x000fc60007ffe0ff */
[----:B-----5:R-:W-:-:S04]  /*09c0*/  FFMA R23, R23, R18, R20 ;  /* 0x0000001217177223 */ /* 0x020fc80000000014 */
[----:B--2---:R-:W-:-:S04]  /*09d0*/  FFMA R22, R22, R25, R23 ;  /* 0x0000001916167223 */ /* 0x004fc80000000017 */
[----:B---3--:R-:W-:-:S04]  /*09e0*/  FFMA R15, R15, R26, R22 ;  /* 0x0000001a0f0f7223 */ /* 0x008fc80000000016 */
[----:B------:R-:W-:-:S04]  /*09f0*/  FFMA R15, R14, R27, R15 ;  /* 0x0000001b0e0f7223 */ /* 0x000fc8000000000f */
[----:B------:R-:W-:-:S07]  /*0a00*/  FFMA R18, R24, R29, R15 ;  /* 0x0000001d18127223 */ /* 0x000fce000000000f */
.L_x_9:
[----:B------:R-:W-:Y:S05]  /*0a10*/  BSYNC.RECONVERGENT B2 ;  /* 0x0000000000027941 */ /* 0x000fea0003800200 */
.L_x_8:
[----:B------:R-:W-:Y:S05]  /*0a20*/  @!P0 BRA `(.L_x_3) ;  /* 0x0000000000d88947 */ /* 0x000fea0003800000 */
[----:B------:R-:W-:Y:S01]  /*0a30*/  VIADD R12, R8, 0xffffffff ;  /* 0xffffffff080c7836 */ /* 0x000fe20000000000 */
[----:B------:R-:W-:Y:S01]  /*0a40*/  BSSY.RECONVERGENT B2, `(.L_x_10) ;  /* 0x000001c000027945 */ /* 0x000fe20003800200 */
[----:B------:R-:W-:-:S03]  /*0a50*/  ISETP.NE.AND P0, PT, R9, RZ, PT ;  /* 0x000000ff0900720c */ /* 0x000fc60003f05270 */
[----:B------:R-:W-:-:S13]  /*0a60*/  ISETP.GE.U32.AND P1, PT, R12, 0x3, PT ;  /* 0x000000030c00780c */ /* 0x000fda0003f26070 */
[----:B------:R-:W-:Y:S05]  /*0a70*/  @!P1 BRA `(.L_x_11) ;  /* 0x0000000000609947 */ /* 0x000fea0003800000 */
[----:B------:R-:W0:Y:S01]  /*0a80*/  LDC.64 R14, c[0x0][0x388] ;  /* 0x0000e200ff0e7b82 */ /* 0x000e220000000a00 */
[----:B------:R-:W1:Y:S01]  /*0a90*/  LDCU.64 UR8, c[0x0][0x388] ;  /* 0x00007100ff0877ac */ /* 0x000e620008000a00 */
[CC--:B------:R-:W-:Y:S02]  /*0aa0*/  IADD3 R13, PT, PT, R10.reuse, R11.reuse, RZ ;  /* 0x0000000b0a0d7210 */ /* 0x0c0fe40007ffe0ff */
[C---:B------:R-:W-:Y:S02]  /*0ab0*/  IADD3 R20, P1, PT, R10.reuse, R11, RZ ;  /* 0x0000000b0a147210 */ /* 0x040fe40007f3e0ff */
[----:B------:R-:W-:Y:S02]  /*0ac0*/  IADD3 R21, PT, PT, -R10, R19, RZ ;  /* 0x000000130a157210 */ /* 0x000fe40007ffe1ff */
[----:B------:R-:W2:Y:S01]  /*0ad0*/  LDC.64 R16, c[0x0][0x398] ;  /* 0x0000e600ff107b82 */ /* 0x000ea20000000a00 */
[----:B0-----:R-:W-:Y:S01]  /*0ae0*/  IMAD.WIDE.U32 R14, R13, 0x4, R14 ;  /* 0x000000040d0e7825 */ /* 0x001fe200078e000e */
[----:B------:R-:W-:-:S02]  /*0af0*/  IADD3.X R13, PT, PT, RZ, RZ, RZ, P1, !PT ;  /* 0x000000ffff0d7210 */ /* 0x000fc40000ffe4ff */
        /* <DEDUP_REMOVED lines=10> */
[----:B------:R-:W5:Y:S01]  /*0ba0*/  LDG.E R26, desc[UR4][R16.64+-0xc] ;  /* 0xfffff404101a7981 */ /* 0x000f62000c1e1900 */
[----:B------:R-:W-:-:S02]  /*0bb0*/  VIADD R10, R10, 0x4 ;  /* 0x000000040a0a7836 */ /* 0x000fc40000000000 */
[----:B---3--:R-:W-:-:S04]  /*0bc0*/  FFMA R20, R15, R20, R18 ;  /* 0x000000140f147223 */ /* 0x008fc80000000012 */
[----:B--2---:R-:W-:-:S04]  /*0bd0*/  FFMA R20, R21, R22, R20 ;  /* 0x0000001615147223 */ /* 0x004fc80000000014 */
[----:B----4-:R-:W-:-:S04]  /*0be0*/  FFMA R20, R23, R24, R20 ;  /* 0x0000001817147223 */ /* 0x010fc80000000014 */
[----:B-----5:R-:W-:-:S07]  /*0bf0*/  FFMA R18, R25, R26, R20 ;  /* 0x0000001a19127223 */ /* 0x020fce0000000014 */
.L_x_11:
[----:B------:R-:W-:Y:S05]  /*0c00*/  BSYNC.RECONVERGENT B2 ;  /* 0x0000000000027941 */ /* 0x000fea0003800200 */
.L_x_10:
[----:B------:R-:W-:Y:S05]  /*0c10*/  @!P0 BRA `(.L_x_3) ;  /* 0x00000000005c8947 */ /* 0x000fea0003800000 */
[----:B------:R-:W0:Y:S01]  /*0c20*/  LDC.64 R14, c[0x0][0x388] ;  /* 0x0000e200ff0e7b82 */ /* 0x000e220000000a00 */
[-C--:B------:R-:W-:Y:S02]  /*0c30*/  IADD3 R17, PT, PT, R11, R10.reuse, RZ ;  /* 0x0000000a0b117210 */ /* 0x080fe40007ffe0ff */
[----:B------:R-:W-:-:S05]  /*0c40*/  IADD3 R19, PT, PT, R19, -R10, RZ ;  /* 0x8000000a13137210 */ /* 0x000fca0007ffe0ff */
[----:B------:R-:W1:Y:S01]  /*0c50*/  LDC.64 R12, c[0x0][0x398] ;  /* 0x0000e600ff0c7b82 */ /* 0x000e620000000a00 */
[----:B0-----:R-:W-:-:S06]  /*0c60*/  IMAD.WIDE.U32 R14, R17, 0x4, R14 ;  /* 0x00000004110e7825 */ /* 0x001fcc00078e000e */
[----:B------:R-:W2:Y:S01]  /*0c70*/  LDG.E R15, desc[UR4][R14.64] ;  /* 0x000000040e0f7981 */ /* 0x000ea2000c1e1900 */
[----:B-1----:R-:W-:-:S05]  /*0c80*/  IMAD.WIDE R12, R19, 0x4, R12 ;  /* 0x00000004130c7825 */ /* 0x002fca00078e020c */
[----:B------:R-:W2:Y:S01]  /*0c90*/  LDG.E R16, desc[UR4][R12.64] ;  /* 0x000000040c107981 */ /* 0x000ea2000c1e1900 */
[----:B------:R-:W-:Y:S01]  /*0ca0*/  ISETP.NE.AND P0, PT, R9, 0x1, PT ;  /* 0x000000010900780c */ /* 0x000fe20003f05270 */
[----:B--2---:R-:W-:-:S12]  /*0cb0*/  FFMA R18, R15, R16, R18 ;  /* 0x000000100f127223 */ /* 0x004fd80000000012 */
[----:B------:R-:W-:Y:S05]  /*0cc0*/  @!P0 BRA `(.L_x_3) ;  /* 0x0000000000308947 */ /* 0x000fea0003800000 */
[----:B------:R-:W0:Y:S01]  /*0cd0*/  LDCU.64 UR8, c[0x0][0x388] ;  /* 0x00007100ff0877ac */ /* 0x000e220008000a00 */
[----:B------:R-:W-:Y:S02]  /*0ce0*/  IADD3 R11, P1, PT, R11, R10, RZ ;  /* 0x0000000a0b0b7210 */ /* 0x000fe40007f3e0ff */
[----:B------:R-:W-:Y:S02]  /*0cf0*/  ISETP.NE.AND P0, PT, R9, 0x2, PT ;  /* 0x000000020900780c */ /* 0x000fe40003f05270 */
[----:B------:R-:W-:-:S11]  /*0d00*/  IADD3.X R14, PT, PT, RZ, RZ, RZ, P1, !PT ;  /* 0x000000ffff0e7210 */ /* 0x000fd60000ffe4ff */
[----:B------:R-:W2:Y:S01]  /*0d10*/  @P0 LDG.E R16, desc[UR4][R12.64+-0x8] ;  /* 0xfffff8040c100981 */ /* 0x000ea2000c1e1900 */
[----:B0-----:R-:W-:-:S04]  /*0d20*/  LEA R10, P1, R11, UR8, 0x2 ;  /* 0x000000080b0a7c11 */ /* 0x001fc8000f8210ff */
[----:B------:R-:W-:Y:S02]  /*0d30*/  LEA.HI.X R11, R11, UR9, R14, 0x2, P1 ;  /* 0x000000090b0b7c11 */ /* 0x000fe400088f140e */
[----:B------:R-:W3:Y:S04]  /*0d40*/  LDG.E R14, desc[UR4][R12.64+-0x4] ;  /* 0xfffffc040c0e7981 */ /* 0x000ee8000c1e1900 */
[----:B------:R-:W3:Y:S04]  /*0d50*/  LDG.E R15, desc[UR4][R10.64+0x4] ;  /* 0x000004040a0f7981 */ /* 0x000ee8000c1e1900 */
[----:B------:R-:W2:Y:S01]  /*0d60*/  @P0 LDG.E R17, desc[UR4][R10.64+0x8] ;  /* 0x000008040a110981 */ /* 0x000ea2000c1e1900 */
[----:B---3--:R-:W-:-:S04]  /*0d70*/  FFMA R18, R15, R14, R18 ;  /* 0x0000000e0f127223 */ /* 0x008fc80000000012 */
[----:B--2---:R-:W-:-:S07]  /*0d80*/  @P0 FFMA R18, R17, R16, R18 ;  /* 0x0000001011120223 */ /* 0x004fce0000000012 */
.L_x_3:
[----:B------:R-:W-:Y:S05]  /*0d90*/  BSYNC.RECONVERGENT B0 ;  /* 0x0000000000007941 */ /* 0x000fea0003800200 */
.L_x_2:
[----:B------:R-:W-:-:S13]  /*0da0*/  ISETP.NE.AND P0, PT, R3, R4, PT ;  /* 0x000000040300720c */ /* 0x000fda0003f05270 */
[----:B------:R-:W-:Y:S05]  /*0db0*/  @P0 BRA `(.L_x_12) ;  /* 0xfffffff400080947 */ /* 0x000fea000383ffff */
.L_x_1:
[----:B------:R-:W-:Y:S05]  /*0dc0*/  BSYNC.RECONVERGENT B1 ;  /* 0x0000000000017941 */ /* 0x000fea0003800200 */
.L_x_0:
[----:B------:R-:W0:Y:S01]  /*0dd0*/  LDC.64 R4, c[0x0][0x3a0] ;  /* 0x0000e800ff047b82 */ /* 0x000e220000000a00 */
[----:B------:R-:W1:Y:S02]  /*0de0*/  LDCU UR8, c[0x0][0x384] ;  /* 0x00007080ff0877ac */ /* 0x000e640008000800 */
[----:B-1----:R-:W-:-:S04]  /*0df0*/  IMAD R3, R3, UR8, R0 ;  /* 0x0000000803037c24 */ /* 0x002fc8000f8e0200 */
[----:B0-----:R-:W-:-:S05]  /*0e00*/  IMAD.WIDE R2, R3, 0x4, R4 ;  /* 0x0000000403027825 */ /* 0x001fca00078e0204 */
[----:B------:R-:W-:Y:S01]  /*0e10*/  STG.E desc[UR4][R2.64], R18 ;  /* 0x0000001202007986 */ /* 0x000fe2000c101904 */
[----:B------:R-:W-:Y:S05]  /*0e20*/  EXIT ;  /* 0x000000000000794d */ /* 0x000fea0003800000 */
.L_x_13:
[----:B------:R-:W-:-:S00]  /*0e30*/  BRA `(.L_x_13) ;  /* 0xfffffffc00fc7947 */ /* 0x000fc0000383ffff */
[----:B------:R-:W-:-:S00]  /*0e40*/  NOP ;  /* 0x0000000000007918 */ /* 0x000fc00000000000 */
        /* <DEDUP_REMOVED lines=11> */
.L_x_39:


//--------------------- .text._Z10gpu_conv2diiPfiiS_S_ --------------------------
	.section	.text._Z10gpu_conv2diiPfiiS_S_,"ax",@progbits
	.align	128
        .global         _Z10gpu_conv2diiPfiiS_S_
        .type           _Z10gpu_conv2diiPfiiS_S_,@function
        .size           _Z10gpu_conv2diiPfiiS_S_,(.L_x_40 - _Z10gpu_conv2diiPfiiS_S_)
        .other          _Z10gpu_conv2diiPfiiS_S_,@"STO_CUDA_ENTRY STV_DEFAULT"
_Z10gpu_conv2diiPfiiS_S_:
.text._Z10gpu_conv2diiPfiiS_S_:
        /* <DEDUP_REMOVED lines=8> */
[----:B0-----:R-:W-:-:S05]  /*0080*/  IMAD R0, R5, UR5, R0 ;  /* 0x0000000505007c24 */ /* 0x001fca000f8e0200 */
        /* <DEDUP_REMOVED lines=20> */
.L_x_26:
        /* <DEDUP_REMOVED lines=20> */
.L_x_21:
        /* <DEDUP_REMOVED lines=66> */
.L_x_20:
[----:B------:R-:W-:-:S07]  /*0730*/  IADD3 R10, PT, PT, R22, 0x1, RZ ;  /* 0x00000001160a7810 */ /* 0x000fce0007ffe0ff */
.L_x_19:
[----:B------:R-:W-:Y:S05]  /*0740*/  BSYNC.RECONVERGENT B2 ;  /* 0x0000000000027941 */ /* 0x000fea0003800200 */
.L_x_18:
        /* <DEDUP_REMOVED lines=43> */
.L_x_23:
[----:B------:R-:W-:Y:S05]  /*0a00*/  BSYNC.RECONVERGENT B2 ;  /* 0x0000000000027941 */ /* 0x000fea0003800200 */
.L_x_22:
        /* <DEDUP_REMOVED lines=30> */
.L_x_25:
[----:B------:R-:W-:Y:S05]  /*0bf0*/  BSYNC.RECONVERGENT B2 ;  /* 0x0000000000027941 */ /* 0x000fea0003800200 */
.L_x_24:
        /* <DEDUP_REMOVED lines=24> */
.L_x_17:
[----:B------:R-:W-:Y:S05]  /*0d80*/  BSYNC.RECONVERGENT B0 ;  /* 0x0000000000007941 */ /* 0x000fea0003800200 */
.L_x_16:
[----:B------:R-:W-:-:S13]  /*0d90*/  ISETP.NE.AND P0, PT, R3, R4, PT ;  /* 0x000000040300720c */ /* 0x000fda0003f05270 */
[----:B------:R-:W-:Y:S05]  /*0da0*/  @P0 BRA `(.L_x_26) ;  /* 0xfffffff400080947 */ /* 0x000fea000383ffff */
.L_x_15:
[----:B------:R-:W-:Y:S05]  /*0db0*/  BSYNC.RECONVERGENT B1 ;  /* 0x0000000000017941 */ /* 0x000fea0003800200 */
.L_x_14:
[----:B------:R-:W0:Y:S01]  /*0dc0*/  LDC.64 R4, c[0x0][0x3a0] ;  /* 0x0000e800ff047b82 */ /* 0x000e220000000a00 */
[----:B------:R-:W1:Y:S02]  /*0dd0*/  LDCU UR8, c[0x0][0x384] ;  /* 0x00007080ff0877ac */ /* 0x000e640008000800 */
[----:B-1----:R-:W-:-:S04]  /*0de0*/  IMAD R3, R3, UR8, R0 ;  /* 0x0000000803037c24 */ /* 0x002fc8000f8e0200 */
[----:B0-----:R-:W-:-:S05]  /*0df0*/  IMAD.WIDE R2, R3, 0x4, R4 ;  /* 0x0000000403027825 */ /* 0x001fca00078e0204 */
[----:B------:R-:W-:Y:S01]  /*0e00*/  STG.E desc[UR4][R2.64], R18 ;  /* 0x0000001202007986 */ /* 0x000fe2000c101904 */
[----:B------:R-:W-:Y:S05]  /*0e10*/  EXIT ;  /* 0x000000000000794d */ /* 0x000fea0003800000 */
.L_x_27:
        /* <DEDUP_REMOVED lines=14> */
.L_x_40:


//--------------------- .text._Z17gpu_conv1d_sharediPfiS_S_ --------------------------
	.section	.text._Z17gpu_conv1d_sharediPfiS_S_,"ax",@progbits
	.align	128
        .global         _Z17gpu_conv1d_sharediPfiS_S_
        .type           _Z17gpu_conv1d_sharediPfiS_S_,@function
        .size           _Z17gpu_conv1d_sharediPfiS_S_,(.L_x_41 - _Z17gpu_conv1d_sharediPfiS_S_)
        .other          _Z17gpu_conv1d_sharediPfiS_S_,@"STO_CUDA_ENTRY STV_DEFAULT"
_Z17gpu_conv1d_sharediPfiS_S_:
.text._Z17gpu_conv1d_sharediPfiS_S_:
[----:B------:R-:W-:Y:S01]  /*0000*/  LDC R1, c[0x0][0x37c] ;  /* 0x0000df00ff017b82 */ /* 0x000fe20000000800 */
[----:B------:R-:W0:Y:S01]  /*0010*/  S2R R11, SR_TID.X ;  /* 0x00000000000b7919 */ /* 0x000e220000002100 */
[----:B------:R-:W1:Y:S01]  /*0020*/  LDCU UR4, c[0x0][0x380] ;  /* 0x00007000ff0477ac */ /* 0x000e620008000800 */
[----:B------:R-:W0:Y:S01]  /*0030*/  S2R R0, SR_CTAID.X ;  /* 0x0000000000007919 */ /* 0x000e220000002500 */
[----:B------:R-:W2:Y:S01]  /*0040*/  LDCU.64 UR6, c[0x0][0x358] ;  /* 0x00006b00ff0677ac */ /* 0x000ea20008000a00 */
[----:B0-----:R-:W-:-:S04]  /*0050*/  LEA R0, R0, R11, 0x6 ;  /* 0x0000000b00007211 */ /* 0x001fc800078e30ff */
[----:B-1----:R-:W-:-:S04]  /*0060*/  ISETP.GE.AND P0, PT, R0, UR4, PT ;  /* 0x0000000400007c0c */ /* 0x002fc8000bf06270 */
[----:B------:R-:W-:-:S13]  /*0070*/  ISETP.EQ.OR P1, PT, R11, RZ, P0 ;  /* 0x000000ff0b00720c */ /* 0x000fda0000722670 */
[----:B------:R-:W0:Y:S02]  /*0080*/  @!P1 LDC.64 R4, c[0x0][0x388] ;  /* 0x0000e200ff049b82 */ /* 0x000e240000000a00 */
[----:B0-----:R-:W-:-:S06]  /*0090*/  @!P1 IMAD.WIDE R4, R0, 0x4, R4 ;  /* 0x0000000400049825 */ /* 0x001fcc00078e0204 */
[----:B--2---:R-:W2:Y:S01]  /*00a0*/  @!P1 LDG.E R5, desc[UR6][R4.64] ;  /* 0x0000000604059981 */ /* 0x004ea2000c1e1900 */
[----:B------:R-:W0:Y:S01]  /*00b0*/  S2UR UR8, SR_CgaCtaId ;  /* 0x00000000000879c3 */ /* 0x000e220000008800 */
[----:B------:R-:W-:Y:S01]  /*00c0*/  UMOV UR5, 0x400 ;  /* 0x0000040000057882 */ /* 0x000fe20000000000 */
[----:B------:R-:W-:Y:S01]  /*00d0*/  ISETP.GT.U32.AND P2, PT, R11, 0x9, PT ;  /* 0x000000090b00780c */ /* 0x000fe20003f44070 */
[----:B------:R-:W-:Y:S01]  /*00e0*/  UIADD3 UR4, UPT, UPT, UR5, 0x28, URZ ;  /* 0x0000002805047890 */ /* 0x000fe2000fffe0ff */
[----:B------:R-:W-:Y:S03]  /*00f0*/  BSSY.RECONVERGENT B0, `(.L_x_28) ;  /* 0x0000014000007945 */ /* 0x000fe60003800200 */
[----:B0-----:R-:W-:-:S06]  /*0100*/  ULEA UR4, UR8, UR4, 0x18 ;  /* 0x0000000408047291 */ /* 0x001fcc000f8ec0ff */
[----:B------:R-:W-:-:S05]  /*0110*/  LEA R2, R11, UR4, 0x2 ;  /* 0x000000040b027c11 */ /* 0x000fca000f8e10ff */
[----:B--2---:R0:W-:Y:S04]  /*0120*/  @!P1 STS [R2+0x24], R5 ;  /* 0x0000240502009388 */ /* 0x0041e80000000800 */
[----:B------:R0:W-:Y:S01]  /*0130*/  @P1 STS [R2+0x24], RZ ;  /* 0x000024ff02001388 */ /* 0x0001e20000000800 */
[----:B------:R-:W-:Y:S05]  /*0140*/  @P2 BRA `(.L_x_29) ;  /* 0x0000000000382947 */ /* 0x000fea0003800000 */
[----:B------:R-:W-:Y:S01]  /*0150*/  ISETP.GE.AND P1, PT, R0, 0x9, PT ;  /* 0x000000090000780c */ /* 0x000fe20003f26270 */
[----:B0-----:R-:W0:Y:S01]  /*0160*/  LDC.64 R4, c[0x0][0x398] ;  /* 0x0000e600ff047b82 */ /* 0x001e220000000a00 */
[----:B------:R-:W-:-:S11]  /*0170*/  IADD3 R3, PT, PT, -R11, 0x9, RZ ;  /* 0x000000090b037810 */ /* 0x000fd60007ffe1ff */
[----:B------:R-:W1:Y:S01]  /*0180*/  @P1 LDC.64 R6, c[0x0][0x388] ;  /* 0x0000e200ff061b82 */ /* 0x000e620000000a00 */
[----:B------:R-:W-:Y:S01]  /*0190*/  @P1 IADD3 R9, PT, PT, R0, -0x9, RZ ;  /* 0xfffffff700091810 */ /* 0x000fe20007ffe0ff */
[----:B0-----:R-:W-:-:S06]  /*01a0*/  IMAD.WIDE.U32 R4, R3, 0x4, R4 ;  /* 0x0000000403047825 */ /* 0x001fcc00078e0004 */
[----:B------:R-:W2:Y:S01]  /*01b0*/  LDG.E R4, desc[UR6][R4.64] ;  /* 0x0000000604047981 */ /* 0x000ea2000c1e1900 */
[----:B-1----:R-:W-:-:S06]  /*01c0*/  @P1 IMAD.WIDE.U32 R6, R9, 0x4, R6 ;  /* 0x0000000409061825 */ /* 0x002fcc00078e0006 */
[----:B------:R-:W3:Y:S01]  /*01d0*/  @P1 LDG.E R7, desc[UR6][R6.64] ;  /* 0x0000000606071981 */ /* 0x000ee2000c1e1900 */
[----:B------:R-:W-:-:S06]  /*01e0*/  ULEA UR4, UR8, UR5, 0x18 ;  /* 0x0000000508047291 */ /* 0x000fcc000f8ec0ff */
[----:B------:R-:W-:-:S05]  /*01f0*/  LEA R3, R11, UR4, 0x2 ;  /* 0x000000040b037c11 */ /* 0x000fca000f8e10ff */
[----:B--2---:R1:W-:Y:S04]  /*0200*/  STS [R3], R4 ;  /* 0x0000000403007388 */ /* 0x0043e80000000800 */
[----:B---3--:R1:W-:Y:S04]  /*0210*/  @P1 STS [R2], R7 ;  /* 0x0000000702001388 */ /* 0x0083e80000000800 */
[----:B------:R1:W-:Y:S02]  /*0220*/  @!P1 STS [R2], RZ ;  /* 0x000000ff02009388 */ /* 0x0003e40000000800 */
.L_x_29:
[----:B------:R-:W-:Y:S05]  /*0230*/  BSYNC.RECONVERGENT B0 ;  /* 0x0000000000007941 */ /* 0x000fea0003800200 */
.L_x_28:
[----:B------:R-:W-:Y:S06]  /*0240*/  BAR.SYNC.DEFER_BLOCKING 0x0 ;  /* 0x0000000000007b1d */ /* 0x000fec0000010000 */
[----:B------:R-:W-:Y:S05]  /*0250*/  @P0 EXIT ;  /* 0x000000000000094d */ /* 0x000fea0003800000 */
[----:B------:R-:W-:Y:S01]  /*0260*/  ULEA UR4, UR8, UR5, 0x18 ;  /* 0x0000000508047291 */ /* 0x000fe2000f8ec0ff */
[----:B-1----:R-:W-:Y:S04]  /*0270*/  LDS R3, [R2] ;  /* 0x0000000002037984 */ /* 0x002fe80000000800 */
[----:B------:R-:W-:Y:S04]  /*0280*/  LDS R19, [R2+0x4] ;  /* 0x0000040002137984 */ /* 0x000fe80000000800 */
[----:B------:R-:W1:Y:S04]  /*0290*/  LDS.128 R8, [UR4] ;  /* 0x00000004ff087984 */ /* 0x000e680008000c00 */
[----:B------:R-:W2:Y:S04]  /*02a0*/  LDS R18, [R2+0x8] ;  /* 0x0000080002127984 */ /* 0x000ea80000000800 */
[----:B------:R-:W3:Y:S04]  /*02b0*/  LDS R21, [R2+0xc] ;  /* 0x00000c0002157984 */ /* 0x000ee80000000800 */
[----:B------:R-:W-:Y:S04]  /*02c0*/  LDS R20, [R2+0x10] ;  /* 0x0000100002147984 */ /* 0x000fe80000000800 */
[----:B0-----:R-:W0:Y:S04]  /*02d0*/  LDS.128 R4, [UR4+0x10] ;  /* 0x00001004ff047984 */ /* 0x001e280008000c00 */
[----:B------:R-:W4:Y:S04]  /*02e0*/  LDS R23, [R2+0x14] ;  /* 0x0000140002177984 */ /* 0x000f280000000800 */
[----:B------:R-:W5:Y:S04]  /*02f0*/  LDS R17, [R2+0x18] ;  /* 0x0000180002117984 */ /* 0x000f680000000800 */
[----:B------:R-:W5:Y:S04]  /*0300*/  LDS R16, [R2+0x1c] ;  /* 0x00001c0002107984 */ /* 0x000f680000000800 */
[----:B------:R-:W-:Y:S04]  /*0310*/  LDS R15, [R2+0x20] ;  /* 0x00002000020f7984 */ /* 0x000fe80000000800 */
[----:B------:R-:W5:Y:S04]  /*0320*/  LDS.64 R12, [UR4+0x20] ;  /* 0x00002004ff0c7984 */ /* 0x000f680008000a00 */
[----:B------:R-:W5:Y:S01]  /*0330*/  LDS R14, [R2+0x24] ;  /* 0x00002400020e7984 */ /* 0x000f620000000800 */
[----:B-1----:R-:W-:-:S04]  /*0340*/  FFMA R8, R3, R8, RZ ;  /* 0x0000000803087223 */ /* 0x002fc800000000ff */
[----:B------:R-:W-:-:S04]  /*0350*/  FFMA R9, R19, R9, R8 ;  /* 0x0000000913097223 */ /* 0x000fc80000000008 */
[----:B--2---:R-:W-:Y:S02]  /*0360*/  FFMA R10, R18, R10, R9 ;  /* 0x0000000a120a7223 */ /* 0x004fe40000000009 */
[----:B------:R-:W1:Y:S02]  /*0370*/  LDC.64 R8, c[0x0][0x3a0] ;  /* 0x0000e800ff087b82 */ /* 0x000e640000000a00 */
[----:B---3--:R-:W-:-:S04]  /*0380*/  FFMA R11, R21, R11, R10 ;  /* 0x0000000b150b7223 */ /* 0x008fc8000000000a */
[----:B0-----:R-:W-:-:S04]  /*0390*/  FFMA R4, R20, R4, R11 ;  /* 0x0000000414047223 */ /* 0x001fc8000000000b */
[----:B----4-:R-:W-:-:S04]  /*03a0*/  FFMA R4, R23, R5, R4 ;  /* 0x0000000517047223 */ /* 0x010fc80000000004 */
[----:B-----5:R-:W-:-:S04]  /*03b0*/  FFMA R17, R17, R6, R4 ;  /* 0x0000000611117223 */ /* 0x020fc80000000004 */
[----:B------:R-:W-:Y:S01]  /*03c0*/  FFMA R16, R16, R7, R17 ;  /* 0x0000000710107223 */ /* 0x000fe20000000011 */
[----:B-1----:R-:W-:-:S04]  /*03d0*/  IMAD.WIDE R8, R0, 0x4, R8 ;  /* 0x0000000400087825 */ /* 0x002fc800078e0208 */
[----:B------:R-:W-:-:S04]  /*03e0*/  FFMA R15, R15, R12, R16 ;  /* 0x0000000c0f0f7223 */ /* 0x000fc80000000010 */
[----:B------:R-:W-:-:S05]  /*03f0*/  FFMA R13, R14, R13, R15 ;  /* 0x0000000d0e0d7223 */ /* 0x000fca000000000f */
[----:B------:R-:W-:Y:S01]  /*0400*/  STG.E desc[UR6][R8.64], R13 ;  /* 0x0000000d08007986 */ /* 0x000fe2000c101906 */
[----:B------:R-:W-:Y:S05]  /*0410*/  EXIT ;  /* 0x000000000000794d */ /* 0x000fea0003800000 */
.L_x_30:
        /* <DEDUP_REMOVED lines=14> */
.L_x_41:


//--------------------- .text._Z10gpu_conv1diPfiS_S_ --------------------------
	.section	.text._Z10gpu_conv1diPfiS_S_,"ax",@progbits
	.align	128
        .global         _Z10gpu_conv1diPfiS_S_
        .type           _Z10gpu_conv1diPfiS_S_,@function
        .size           _Z10gpu_conv1diPfiS_S_,(.L_x_42 - _Z10gpu_conv1diPfiS_S_)
        .other          _Z10gpu_conv1diPfiS_S_,@"STO_CUDA_ENTRY STV_DEFAULT"
_Z10gpu_conv1diPfiS_S_:
.text._Z10gpu_conv1diPfiS_S_:
[----:B------:R-:W-:Y:S01]  /*0000*/  LDC R1, c[0x0][0x37c] ;  /* 0x0000df00ff017b82 */ /* 0x000fe20000000800 */
[----:B------:R-:W0:Y:S01]  /*0010*/  S2R R12, SR_TID.X ;  /* 0x00000000000c7919 */ /* 0x000e220000002100 */
[----:B------:R-:W1:Y:S01]  /*0020*/  LDCU UR4, c[0x0][0x380] ;  /* 0x00007000ff0477ac */ /* 0x000e620008000800 */
[----:B------:R-:W0:Y:S02]  /*0030*/  S2R R3, SR_CTAID.X ;  /* 0x0000000000037919 */ /* 0x000e240000002500 */
[----:B0-----:R-:W-:-:S04]  /*0040*/  LEA R12, R3, R12, 0x6 ;  /* 0x0000000c030c7211 */ /* 0x001fc800078e30ff */
[----:B-1----:R-:W-:-:S13]  /*0050*/  ISETP.GE.AND P0, PT, R12, UR4, PT ;  /* 0x000000040c007c0c */ /* 0x002fda000bf06270 */
[----:B------:R-:W-:Y:S05]  /*0060*/  @P0 EXIT ;  /* 0x000000000000094d */ /* 0x000fea0003800000 */
[----:B------:R-:W-:Y:S01]  /*0070*/  VIMNMX R13, PT, PT, R12, 0x9, !PT ;  /* 0x000000090c0d7848 */ /* 0x000fe20007fe0100 */
[----:B------:R-:W0:Y:S01]  /*0080*/  LDCU.64 UR4, c[0x0][0x358] ;  /* 0x00006b00ff0477ac */ /* 0x000e220008000a00 */
[----:B------:R-:W-:Y:S01]  /*0090*/  BSSY.RECONVERGENT B0, `(.L_x_31) ;  /* 0x000006c000007945 */ /* 0x000fe20003800200 */
[----:B------:R-:W-:Y:S01]  /*00a0*/  IMAD.MOV.U32 R0, RZ, RZ, RZ ;  /* 0x000000ffff007224 */ /* 0x000fe200078e00ff */
[----:B------:R-:W-:-:S04]  /*00b0*/  IADD3 R7, PT, PT, R13, -0x9, RZ ;  /* 0xfffffff70d077810 */ /* 0x000fc80007ffe0ff */
[----:B------:R-:W-:-:S13]  /*00c0*/  ISETP.GT.AND P0, PT, R7, R12, PT ;  /* 0x0000000c0700720c */ /* 0x000fda0003f04270 */
[----:B0-----:R-:W-:Y:S05]  /*00d0*/  @P0 BRA `(.L_x_32) ;  /* 0x00000004009c0947 */ /* 0x001fea0003800000 */
[----:B------:R-:W-:-:S04]  /*00e0*/  IADD3 R14, PT, PT, R12, 0xa, -R13 ;  /* 0x0000000a0c0e7810 */ /* 0x000fc80007ffe80d */
[----:B------:R-:W-:-:S13]  /*00f0*/  LOP3.LUT P0, R2, R14, 0xf, RZ, 0xc0, !PT ;  /* 0x0000000f0e027812 */ /* 0x000fda000780c0ff */
[----:B------:R-:W-:Y:S05]  /*0100*/  @!P0 BRA `(.L_x_32) ;  /* 0x0000000400908947 */ /* 0x000fea0003800000 */
[----:B------:R-:W-:Y:S01]  /*0110*/  ISETP.GE.U32.AND P1, PT, R2, 0x8, PT ;  /* 0x000000080200780c */ /* 0x000fe20003f26070 */
[----:B------:R-:W-:Y:S01]  /*0120*/  BSSY.RECONVERGENT B1, `(.L_x_33) ;  /* 0x0000033000017945 */ /* 0x000fe20003800200 */
[----:B------:R-:W-:Y:S01]  /*0130*/  LOP3.LUT R22, R14, 0x7, RZ, 0xc0, !PT ;  /* 0x000000070e167812 */ /* 0x000fe200078ec0ff */
[----:B------:R-:W-:-:S03]  /*0140*/  HFMA2 R0, -RZ, RZ, 0, 0 ;  /* 0x00000000ff007431 */ /* 0x000fc600000001ff */
[----:B------:R-:W-:-:S07]  /*0150*/  ISETP.NE.AND P0, PT, R22, RZ, PT ;  /* 0x000000ff1600720c */ /* 0x000fce0003f05270 */
[----:B------:R-:W-:Y:S06]  /*0160*/  @!P1 BRA `(.L_x_34) ;  /* 0x0000000000b89947 */ /* 0x000fec0003800000 */
[----:B------:R-:W0:Y:S01]  /*0170*/  LDC.64 R4, c[0x0][0x388] ;  /* 0x0000e200ff047b82 */ /* 0x000e220000000a00 */
[----:B------:R-:W1:Y:S01]  /*0180*/  LDCU.64 UR6, c[0x0][0x398] ;  /* 0x00007300ff0677ac */ /* 0x000e620008000a00 */
[C---:B------:R-:W-:Y:S02]  /*0190*/  IADD3 R0, P1, PT, R12.reuse, -R13, RZ ;  /* 0x8000000d0c007210 */ /* 0x040fe40007f3e0ff */
[C---:B------:R-:W-:Y:S02]  /*01a0*/  IADD3 R9, PT, PT, R13.reuse, -0x8, RZ ;  /* 0xfffffff80d097810 */ /* 0x040fe40007ffe0ff */
[----:B------:R-:W-:Y:S01]  /*01b0*/  LEA.HI.X.SX32 R3, R12, 0xffffffff, 0x1, P1 ;  /* 0xffffffff0c037811 */ /* 0x000fe200008f0eff */
[C---:B------:R-:W-:Y:S01]  /*01c0*/  VIADD R11, R13.reuse, 0xfffffff9 ;  /* 0xfffffff90d0b7836 */ /* 0x040fe20000000000 */
[----:B------:R-:W-:Y:S02]  /*01d0*/  IADD3 R21, PT, PT, R13, -0x6, RZ ;  /* 0xfffffffa0d157810 */ /* 0x000fe40007ffe0ff */
[----:B-1----:R-:W-:-:S04]  /*01e0*/  LEA R2, P1, R0, UR6, 0x2 ;  /* 0x0000000600027c11 */ /* 0x002fc8000f8210ff */
[----:B------:R-:W-:Y:S01]  /*01f0*/  LEA.HI.X R3, R0, UR7, R3, 0x2, P1 ;  /* 0x0000000700037c11 */ /* 0x000fe200088f1403 */
[----:B0-----:R-:W-:-:S04]  /*0200*/  IMAD.WIDE.U32 R6, R7, 0x4, R4 ;  /* 0x0000000407067825 */ /* 0x001fc800078e0004 */
[--C-:B------:R-:W-:Y:S01]  /*0210*/  IMAD.WIDE.U32 R8, R9, 0x4, R4.reuse ;  /* 0x0000000409087825 */ /* 0x100fe200078e0004 */
[----:B------:R0:W2:Y:S04]  /*0220*/  LDG.E R0, desc[UR4][R6.64] ;  /* 0x0000000406007981 */ /* 0x0000a8000c1e1900 */
[----:B------:R-:W2:Y:S01]  /*0230*/  LDG.E R15, desc[UR4][R2.64+0x24] ;  /* 0x00002404020f7981 */ /* 0x000ea2000c1e1900 */
[--C-:B------:R-:W-:Y:S01]  /*0240*/  IMAD.WIDE.U32 R10, R11, 0x4, R4.reuse ;  /* 0x000000040b0a7825 */ /* 0x100fe200078e0004 */
[----:B------:R-:W-:Y:S02]  /*0250*/  IADD3 R23, PT, PT, R13, -0x5, RZ ;  /* 0xfffffffb0d177810 */ /* 0x000fe40007ffe0ff */
[----:B------:R1:W3:Y:S01]  /*0260*/  LDG.E R18, desc[UR4][R8.64] ;  /* 0x0000000408127981 */ /* 0x0002e2000c1e1900 */
[----:B------:R-:W-:-:S03]  /*0270*/  IMAD.WIDE.U32 R20, R21, 0x4, R4 ;  /* 0x0000000415147825 */ /* 0x000fc600078e0004 */
[----:B------:R-:W3:Y:S01]  /*0280*/  LDG.E R19, desc[UR4][R2.64+0x20] ;  /* 0x0000200402137981 */ /* 0x000ee2000c1e1900 */
[----:B------:R-:W-:-:S03]  /*0290*/  VIADD R25, R13, 0xfffffffc ;  /* 0xfffffffc0d197836 */ /* 0x000fc60000000000 */
[----:B------:R4:W5:Y:S01]  /*02a0*/  LDG.E R16, desc[UR4][R10.64] ;  /* 0x000000040a107981 */ /* 0x000962000c1e1900 */
[----:B0-----:R-:W-:-:S03]  /*02b0*/  IMAD.WIDE.U32 R6, R23, 0x4, R4 ;  /* 0x0000000417067825 */ /* 0x001fc600078e0004 */
[----:B------:R-:W5:Y:S01]  /*02c0*/  LDG.E R17, desc[UR4][R2.64+0x1c] ;  /* 0x00001c0402117981 */ /* 0x000f62000c1e1900 */
[----:B------:R-:W-:Y:S01]  /*02d0*/  IADD3 R27, PT, PT, R13, -0x3, RZ ;  /* 0xfffffffd0d1b7810 */ /* 0x000fe20007ffe0ff */
[--C-:B-1----:R-:W-:Y:S02]  /*02e0*/  IMAD.WIDE.U32 R8, R25, 0x4, R4.reuse ;  /* 0x0000000419087825 */ /* 0x102fe400078e0004 */
[----:B------:R-:W5:Y:S04]  /*02f0*/  LDG.E R20, desc[UR4][R20.64] ;  /* 0x0000000414147981 */ /* 0x000f68000c1e1900 */
[----:B------:R-:W5:Y:S01]  /*0300*/  LDG.E R23, desc[UR4][R2.64+0x18] ;  /* 0x0000180402177981 */ /* 0x000f62000c1e1900 */
[----:B------:R-:W-:Y:S01]  /*0310*/  IADD3 R29, PT, PT, R13, -0x2, RZ ;  /* 0xfffffffe0d1d7810 */ /* 0x000fe20007ffe0ff */
[----:B----4-:R-:W-:-:S02]  /*0320*/  IMAD.WIDE.U32 R10, R27, 0x4, R4 ;  /* 0x000000041b0a7825 */ /* 0x010fc400078e0004 */
[----:B------:R0:W4:Y:S04]  /*0330*/  LDG.E R6, desc[UR4][R6.64] ;  /* 0x0000000406067981 */ /* 0x000128000c1e1900 */
[----:B------:R-:W4:Y:S01]  /*0340*/  LDG.E R25, desc[UR4][R2.64+0x14] ;  /* 0x0000140402197981 */ /* 0x000f22000c1e1900 */
[----:B------:R-:W-:-:S03]  /*0350*/  IMAD.WIDE.U32 R4, R29, 0x4, R4 ;  /* 0x000000041d047825 */ /* 0x000fc600078e0004 */
[----:B------:R-:W4:Y:S04]  /*0360*/  LDG.E R8, desc[UR4][R8.64] ;  /* 0x0000000408087981 */ /* 0x000f28000c1e1900 */
[----:B------:R-:W4:Y:S04]  /*0370*/  LDG.E R27, desc[UR4][R2.64+0x10] ;  /* 0x00001004021b7981 */ /* 0x000f28000c1e1900 */
[----:B------:R-:W4:Y:S04]  /*0380*/  LDG.E R10, desc[UR4][R10.64] ;  /* 0x000000040a0a7981 */ /* 0x000f28000c1e1900 */
[----:B------:R-:W4:Y:S04]  /*0390*/  LDG.E R29, desc[UR4][R2.64+0xc] ;  /* 0x00000c04021d7981 */ /* 0x000f28000c1e1900 */
[----:B------:R-:W4:Y:S04]  /*03a0*/  LDG.E R21, desc[UR4][R2.64+0x8] ;  /* 0x0000080402157981 */ /* 0x000f28000c1e1900 */
[----:B------:R-:W4:Y:S01]  /*03b0*/  LDG.E R5, desc[UR4][R4.64] ;  /* 0x0000000404057981 */ /* 0x000f22000c1e1900 */
[----:B0-----:R-:W-:-:S02]  /*03c0*/  VIADD R7, R13, 0xffffffff ;  /* 0xffffffff0d077836 */ /* 0x001fc40000000000 */
[----:B--2---:R-:W-:-:S04]  /*03d0*/  FFMA R15, R0, R15, RZ ;  /* 0x0000000f000f7223 */ /* 0x004fc800000000ff */
[----:B---3--:R-:W-:-:S04]  /*03e0*/  FFMA R15, R18, R19, R15 ;  /* 0x00000013120f7223 */ /* 0x008fc8000000000f */
[----:B-----5:R-:W-:-:S04]  /*03f0*/  FFMA R15, R16, R17, R15 ;  /* 0x00000011100f7223 */ /* 0x020fc8000000000f */
[----:B------:R-:W-:-:S04]  /*0400*/  FFMA R15, R20, R23, R15 ;  /* 0x00000017140f7223 */ /* 0x000fc8000000000f */
[----:B----4-:R-:W-:-:S04]  /*0410*/  FFMA R15, R6, R25, R15 ;  /* 0x00000019060f7223 */ /* 0x010fc8000000000f */
[----:B------:R-:W-:-:S04]  /*0420*/  FFMA R15, R8, R27, R15 ;  /* 0x0000001b080f7223 */ /* 0x000fc8000000000f */
[----:B------:R-:W-:-:S04]  /*0430*/  FFMA R0, R10, R29, R15 ;  /* 0x0000001d0a007223 */ /* 0x000fc8000000000f */
[----:B------:R-:W-:-:S07]  /*0440*/  FFMA R0, R5, R21, R0 ;  /* 0x0000001505007223 */ /* 0x000fce0000000000 */
.L_x_34:
[----:B------:R-:W-:Y:S05]  /*0450*/  BSYNC.RECONVERGENT B1 ;  /* 0x0000000000017941 */ /* 0x000fea0003800200 */
.L_x_33:
[----:B------:R-:W-:Y:S05]  /*0460*/  @!P0 BRA `(.L_x_32) ;  /* 0x0000000000b88947 */ /* 0x000fea0003800000 */
[----:B------:R-:W-:Y:S01]  /*0470*/  ISETP.GE.U32.AND P0, PT, R22, 0x4, PT ;  /* 0x000000041600780c */ /* 0x000fe20003f06070 */
[----:B------:R-:W-:Y:S01]  /*0480*/  BSSY.RECONVERGENT B1, `(.L_x_35) ;  /* 0x0000016000017945 */ /* 0x000fe20003800200 */
[----:B------:R-:W-:-:S04]  /*0490*/  LOP3.LUT R14, R14, 0x3, RZ, 0xc0, !PT ;  /* 0x000000030e0e7812 */ /* 0x000fc800078ec0ff */
[----:B------:R-:W-:-:S07]  /*04a0*/  ISETP.NE.AND P1, PT, R14, RZ, PT ;  /* 0x000000ff0e00720c */ /* 0x000fce0003f25270 */
[----:B------:R-:W-:Y:S06]  /*04b0*/  @!P0 BRA `(.L_x_36) ;  /* 0x0000000000488947 */ /* 0x000fec0003800000 */
[----:B------:R-:W0:Y:S01]  /*04c0*/  LDC.64 R2, c[0x0][0x398] ;  /* 0x0000e600ff027b82 */ /* 0x000e220000000a00 */
[----:B------:R-:W-:-:S07]  /*04d0*/  IADD3 R9, PT, PT, R12, -R7, RZ ;  /* 0x800000070c097210 */ /* 0x000fce0007ffe0ff */
[----:B------:R-:W1:Y:S01]  /*04e0*/  LDC.64 R4, c[0x0][0x388] ;  /* 0x0000e200ff047b82 */ /* 0x000e620000000a00 */
[----:B0-----:R-:W-:-:S05]  /*04f0*/  IMAD.WIDE R2, R9, 0x4, R2 ;  /* 0x0000000409027825 */ /* 0x001fca00078e0202 */
[----:B------:R-:W2:Y:S01]  /*0500*/  LDG.E R9, desc[UR4][R2.64] ;  /* 0x0000000402097981 */ /* 0x000ea2000c1e1900 */
[----:B-1----:R-:W-:-:S03]  /*0510*/  IMAD.WIDE.U32 R4, R7, 0x4, R4 ;  /* 0x0000000407047825 */ /* 0x002fc600078e0004 */
[----:B------:R-:W3:Y:S04]  /*0520*/  LDG.E R8, desc[UR4][R2.64+-0x4] ;  /* 0xfffffc0402087981 */ /* 0x000ee8000c1e1900 */
[----:B------:R-:W2:Y:S04]  /*0530*/  LDG.E R17, desc[UR4][R4.64] ;  /* 0x0000000404117981 */ /* 0x000ea8000c1e1900 */
[----:B------:R-:W3:Y:S04]  /*0540*/  LDG.E R6, desc[UR4][R4.64+0x4] ;  /* 0x0000040404067981 */ /* 0x000ee8000c1e1900 */
[----:B------:R-:W4:Y:S04]  /*0550*/  LDG.E R10, desc[UR4][R2.64+-0x8] ;  /* 0xfffff804020a7981 */ /* 0x000f28000c1e1900 */
[----:B------:R-:W4:Y:S04]  /*0560*/  LDG.E R11, desc[UR4][R4.64+0x8] ;  /* 0x00000804040b7981 */ /* 0x000f28000c1e1900 */
[----:B------:R-:W5:Y:S04]  /*0570*/  LDG.E R15, desc[UR4][R2.64+-0xc] ;  /* 0xfffff404020f7981 */ /* 0x000f68000c1e1900 */
[----:B------:R-:W5:Y:S01]  /*0580*/  LDG.E R13, desc[UR4][R4.64+0xc] ;  /* 0x00000c04040d7981 */ /* 0x000f62000c1e1900 */
[----:B------:R-:W-:Y:S01]  /*0590*/  IADD3 R7, PT, PT, R7, 0x4, RZ ;  /* 0x0000000407077810 */ /* 0x000fe20007ffe0ff */
[----:B--2---:R-:W-:-:S04]  /*05a0*/  FFMA R9, R17, R9, R0 ;  /* 0x0000000911097223 */ /* 0x004fc80000000000 */
[----:B---3--:R-:W-:-:S04]  /*05b0*/  FFMA R6, R6, R8, R9 ;  /* 0x0000000806067223 */ /* 0x008fc80000000009 */
[----:B----4-:R-:W-:-:S04]  /*05c0*/  FFMA R6, R11, R10, R6 ;  /* 0x0000000a0b067223 */ /* 0x010fc80000000006 */
[----:B-----5:R-:W-:-:S07]  /*05d0*/  FFMA R0, R13, R15, R6 ;  /* 0x0000000f0d007223 */ /* 0x020fce0000000006 */
.L_x_36:
[----:B------:R-:W-:Y:S05]  /*05e0*/  BSYNC.RECONVERGENT B1 ;  /* 0x0000000000017941 */ /* 0x000fea0003800200 */
.L_x_35:
[----:B------:R-:W-:Y:S05]  /*05f0*/  @!P1 BRA `(.L_x_32) ;  /* 0x0000000000549947 */ /* 0x000fea0003800000 */
[----:B------:R-:W0:Y:S01]  /*0600*/  LDC.64 R4, c[0x0][0x388] ;  /* 0x0000e200ff047b82 */ /* 0x000e220000000a00 */
[----:B------:R-:W-:-:S07]  /*0610*/  IADD3 R14, PT, PT, -R14, RZ, RZ ;  /* 0x000000ff0e0e7210 */ /* 0x000fce0007ffe1ff */
[----:B------:R-:W1:Y:S01]  /*0620*/  LDC.64 R2, c[0x0][0x398] ;  /* 0x0000e600ff027b82 */ /* 0x000e620000000a00 */
[----:B0-----:R-:W-:-:S04]  /*0630*/  IMAD.WIDE.U32 R4, R7, 0x4, R4 ;  /* 0x0000000407047825 */ /* 0x001fc800078e0004 */
[----:B------:R-:W-:Y:S01]  /*0640*/  IMAD.MOV.U32 R6, RZ, RZ, R4 ;  /* 0x000000ffff067224 */ /* 0x000fe200078e0004 */
[----:B------:R-:W-:Y:S01]  /*0650*/  MOV R11, R5 ;  /* 0x00000005000b7202 */ /* 0x000fe20000000f00 */
[----:B-1----:R-:W-:-:S07]  /*0660*/  IMAD.WIDE R2, R12, 0x4, R2 ;  /* 0x000000040c027825 */ /* 0x002fce00078e0202 */
.L_x_37:
[----:B------:R-:W-:-:S03]  /*0670*/  IMAD.WIDE R4, R7, 0x4, RZ ;  /* 0x0000000407047825 */ /* 0x000fc600078e02ff */
[----:B------:R-:W-:Y:S02]  /*0680*/  IADD3 R8, P0, PT, R2, -R4, RZ ;  /* 0x8000000402087210 */ /* 0x000fe40007f1e0ff */
[----:B------:R-:W-:-:S03]  /*0690*/  MOV R4, R6 ;  /* 0x0000000600047202 */ /* 0x000fc60000000f00 */
[----:B------:R-:W-:Y:S01]  /*06a0*/  IMAD.X R9, R3, 0x1, ~R5, P0 ;  /* 0x0000000103097824 */ /* 0x000fe200000e0e05 */
[----:B------:R-:W-:-:S04]  /*06b0*/  MOV R5, R11 ;  /* 0x0000000b00057202 */ /* 0x000fc80000000f00 */
[----:B------:R-:W2:Y:S04]  /*06c0*/  LDG.E R8, desc[UR4][R8.64] ;  /* 0x0000000408087981 */ /* 0x000ea8000c1e1900 */
[----:B------:R-:W2:Y:S01]  /*06d0*/  LDG.E R5, desc[UR4][R4.64] ;  /* 0x0000000404057981 */ /* 0x000ea2000c1e1900 */
[----:B------:R-:W-:-:S05]  /*06e0*/  VIADD R14, R14, 0x1 ;  /* 0x000000010e0e7836 */ /* 0x000fca0000000000 */
[----:B------:R-:W-:Y:S02]  /*06f0*/  ISETP.NE.AND P0, PT, R14, RZ, PT ;  /* 0x000000ff0e00720c */ /* 0x000fe40003f05270 */
[----:B------:R-:W-:Y:S02]  /*0700*/  IADD3 R6, P1, PT, R6, 0x4, RZ ;  /* 0x0000000406067810 */ /* 0x000fe40007f3e0ff */
[----:B------:R-:W-:Y:S02]  /*0710*/  IADD3 R7, PT, PT, R7, 0x1, RZ ;  /* 0x0000000107077810 */ /* 0x000fe40007ffe0ff */
[----:B------:R-:W-:Y:S01]  /*0720*/  IADD3.X R11, PT, PT, RZ, R11, RZ, P1, !PT ;  /* 0x0000000bff0b7210 */ /* 0x000fe20000ffe4ff */
[----:B--2---:R-:W-:-:S06]  /*0730*/  FFMA R0, R5, R8, R0 ;  /* 0x0000000805007223 */ /* 0x004fcc0000000000 */
[----:B------:R-:W-:Y:S05]  /*0740*/  @P0 BRA `(.L_x_37) ;  /* 0xfffffffc00c80947 */ /* 0x000fea000383ffff */
.L_x_32:
[----:B------:R-:W-:Y:S05]  /*0750*/  BSYNC.RECONVERGENT B0 ;  /* 0x0000000000007941 */ /* 0x000fea0003800200 */
.L_x_31:
[----:B------:R-:W0:Y:S02]  /*0760*/  LDC.64 R2, c[0x0][0x3a0] ;  /* 0x0000e800ff027b82 */ /* 0x000e240000000a00 */
[----:B0-----:R-:W-:-:S05]  /*0770*/  IMAD.WIDE R12, R12, 0x4, R2 ;  /* 0x000000040c0c7825 */ /* 0x001fca00078e0202 */
[----:B------:R-:W-:Y:S01]  /*0780*/  STG.E desc[UR4][R12.64], R0 ;  /* 0x000000000c007986 */ /* 0x000fe2000c101904 */
[----:B------:R-:W-:Y:S05]  /*0790*/  EXIT ;  /* 0x000000000000794d */ /* 0x000fea0003800000 */
.L_x_38:
        /* <DEDUP_REMOVED lines=14> */
.L_x_42:


//--------------------- .nv.shared.reserved.0     --------------------------
	.section	.nv.shared.reserved.0,"aw",@nobits
	.weak		__nv_reservedSMEM_offset_0_alias
	.size		__nv_reservedSMEM_offset_0_alias, 0, 64
	.other		__nv_reservedSMEM_offset_0_alias,@"STO_CUDA_RESERVED_SHARED STV_DEFAULT"
__nv_reservedSMEM_offset_0_alias:
	.zero		0
	.zero		64


//--------------------- .nv.shared._Z17gpu_conv1d_sharediPfiS_S_ --------------------------
	.section	.nv.shared._Z17gpu_conv1d_sharediPfiS_S_,"aw",@nobits
	.sectionflags	@""
	.align	4
.nv.shared._Z17gpu_conv1d_sharediPfiS_S_:
	.zero		1356


//--------------------- .nv.constant0._Z17gpu_conv2d_sharediiPfiiS_S_ --------------------------
	.section	.nv.constant0._Z17gpu_conv2d_sharediiPfiiS_S_,"a",@progbits
	.sectionflags	@""
	.align	4
.nv.constant0._Z17gpu_conv2d_sharediiPfiiS_S_:
	.zero		936


//--------------------- .nv.constant0._Z10gpu_conv2diiPfiiS_S_ --------------------------
	.section	.nv.constant0._Z10gpu_conv2diiPfiiS_S_,"a",@progbits
	.sectionflags	@""
	.align	4
.nv.constant0._Z10gpu_conv2diiPfiiS_S_:
	.zero		936


//--------------------- .nv.constant0._Z17gpu_conv1d_sharediPfiS_S_ --------------------------
	.section	.nv.constant0._Z17gpu_conv1d_sharediPfiS_S_,"a",@progbits
	.sectionflags	@""
	.align	4
.nv.constant0._Z17gpu_conv1d_sharediPfiS_S_:
	.zero		936


//--------------------- .nv.constant0._Z10gpu_conv1diPfiS_S_ --------------------------
	.section	.nv.constant0._Z10gpu_conv1diPfiS_S_,"a",@progbits
	.sectionflags	@""
	.align	4
.nv.constant0._Z10gpu_conv1diPfiS_S_:
	.zero		936


//--------------------- SYMBOLS --------------------------

	.type		.nv.reservedSmem.offset0,@object
	.size		.nv.reservedSmem.offset0,0x4
	.type		.nv.reservedSmem.cap,@object
	.size		.nv.reservedSmem.cap,0x4
